	.target	sm_90a

	.elftype	@"ET_EXEC"


//--------------------- .note.nv.tkinfo           --------------------------
	.section	.note.nv.tkinfo,"",@"SHT_NOTE"
	.sectionflags	@"SHF_NOTE_NV_TKINFO"
	.tkinfo
        /*0018*/ 	.word	0x00000002
        /*0030*/ 	.string	""
        /*0030*/ 	.string	"ptxas"
        /*0030*/ 	.string	"Cuda compilation tools, release 13.0, V13.0.88"
        /*0030*/ 	.string	"Build cuda_13.0.r13.0/compiler.36424714_0"
        /*0030*/ 	.string	"-arch sm_90a -m 64 "



//--------------------- .note.nv.cuinfo           --------------------------
	.section	.note.nv.cuinfo,"",@"SHT_NOTE"
	.sectionflags	@"SHF_NOTE_NV_CUINFO"
        /*0018*/ 	.short	0x0002
        /*001a*/ 	.short	0x005a
        /*001c*/ 	.short	0x0082
	.zero		2


//--------------------- .nv.info                  --------------------------
	.section	.nv.info,"",@"SHT_CUDA_INFO"
	.align	4


	//----- nvinfo : EIATTR_REGCOUNT
	.align		4
        /*0000*/ 	.byte	0x04, 0x2f
        /*0002*/ 	.short	(.L_15 - .L_14)
	.align		4
.L_14:
        /*0004*/ 	.word	index@(_ZN7cutlass13device_kernelINS_4gemm6kernel13GemmUniversalIN4cute5tupleIJiiiiEEENS1_10collective13CollectiveMmaINS1_34MainloopSm90TmaGmmaWarpSpecializedILi3ENS5_IJNS4_1CILi1EEESB_SB_EEENS1_35KernelTmaWarpSpecializedCooperativeEEENS5_IJNSA_ILi128EEESF_NSA_ILi64EEEEEENS_10tfloat32_tENS5_IJlSB_lEEESI_SJ_NS4_8TiledMMAINS4_8MMA_AtomIJNS4_4SM904GMMA30MMA_64x128x8_F32TF32TF32_SS_TNILNSN_7ScaleInE1ELSP_1EEEEEENS4_6LayoutINS5_IJNSA_ILi2EEESB_SB_EEENS5_IJSB_NSA_ILi0EEESV_EEEEENS5_IJNS4_10UnderscoreESY_SY_EEEEENS4_13SM90_TMA_LOADENS4_14ComposedLayoutINS4_7SwizzleILi3ELi4ELi3EEENS4_18smem_ptr_flag_bitsILi32EEENSS_INS5_IJNSA_ILi8EEENSA_ILi32EEEEEENS5_IJS18_SB_EEEEEEEvNS4_8identityES11_S1C_vS1D_EENS_8epilogue10collective6detail29Sm90TmaWarpSpecializedAdapterINS1G_15DefaultEpilogueISI_SJ_SJ_NS1F_6thread17LinearCombinationISI_Li1EffLNS1K_9ScaleType4KindE0ELNS_15FloatRoundStyleE2ESI_EENS1_15EpilogueDefaultEEEEEvvEEEEvNT_6ParamsE)
        /*0008*/ 	.word	0x000000a8


	//----- nvinfo : EIATTR_FRAME_SIZE
	.align		4
.L_15:
        /*000c*/ 	.byte	0x04, 0x11
        /*000e*/ 	.short	(.L_17 - .L_16)
	.align		4
.L_16:
        /*0010*/ 	.word	index@(_ZN7cutlass13device_kernelINS_4gemm6kernel13GemmUniversalIN4cute5tupleIJiiiiEEENS1_10collective13CollectiveMmaINS1_34MainloopSm90TmaGmmaWarpSpecializedILi3ENS5_IJNS4_1CILi1EEESB_SB_EEENS1_35KernelTmaWarpSpecializedCooperativeEEENS5_IJNSA_ILi128EEESF_NSA_ILi64EEEEEENS_10tfloat32_tENS5_IJlSB_lEEESI_SJ_NS4_8TiledMMAINS4_8MMA_AtomIJNS4_4SM904GMMA30MMA_64x128x8_F32TF32TF32_SS_TNILNSN_7ScaleInE1ELSP_1EEEEEENS4_6LayoutINS5_IJNSA_ILi2EEESB_SB_EEENS5_IJSB_NSA_ILi0EEESV_EEEEENS5_IJNS4_10UnderscoreESY_SY_EEEEENS4_13SM90_TMA_LOADENS4_14ComposedLayoutINS4_7SwizzleILi3ELi4ELi3EEENS4_18smem_ptr_flag_bitsILi32EEENSS_INS5_IJNSA_ILi8EEENSA_ILi32EEEEEENS5_IJS18_SB_EEEEEEEvNS4_8identityES11_S1C_vS1D_EENS_8epilogue10collective6detail29Sm90TmaWarpSpecializedAdapterINS1G_15DefaultEpilogueISI_SJ_SJ_NS1F_6thread17LinearCombinationISI_Li1EffLNS1K_9ScaleType4KindE0ELNS_15FloatRoundStyleE2ESI_EENS1_15EpilogueDefaultEEEEEvvEEEEvNT_6ParamsE)
        /*0014*/ 	.word	0x00000000


	//----- nvinfo : EIATTR_MIN_STACK_SIZE
	.align		4
.L_17:
        /*0018*/ 	.byte	0x04, 0x12
        /*001a*/ 	.short	(.L_19 - .L_18)
	.align		4
.L_18:
        /*001c*/ 	.word	index@(_ZN7cutlass13device_kernelINS_4gemm6kernel13GemmUniversalIN4cute5tupleIJiiiiEEENS1_10collective13CollectiveMmaINS1_34MainloopSm90TmaGmmaWarpSpecializedILi3ENS5_IJNS4_1CILi1EEESB_SB_EEENS1_35KernelTmaWarpSpecializedCooperativeEEENS5_IJNSA_ILi128EEESF_NSA_ILi64EEEEEENS_10tfloat32_tENS5_IJlSB_lEEESI_SJ_NS4_8TiledMMAINS4_8MMA_AtomIJNS4_4SM904GMMA30MMA_64x128x8_F32TF32TF32_SS_TNILNSN_7ScaleInE1ELSP_1EEEEEENS4_6LayoutINS5_IJNSA_ILi2EEESB_SB_EEENS5_IJSB_NSA_ILi0EEESV_EEEEENS5_IJNS4_10UnderscoreESY_SY_EEEEENS4_13SM90_TMA_LOADENS4_14ComposedLayoutINS4_7SwizzleILi3ELi4ELi3EEENS4_18smem_ptr_flag_bitsILi32EEENSS_INS5_IJNSA_ILi8EEENSA_ILi32EEEEEENS5_IJS18_SB_EEEEEEEvNS4_8identityES11_S1C_vS1D_EENS_8epilogue10collective6detail29Sm90TmaWarpSpecializedAdapterINS1G_15DefaultEpilogueISI_SJ_SJ_NS1F_6thread17LinearCombinationISI_Li1EffLNS1K_9ScaleType4KindE0ELNS_15FloatRoundStyleE2ESI_EENS1_15EpilogueDefaultEEEEEvvEEEEvNT_6ParamsE)
        /*0020*/ 	.word	0x00000000
.L_19:


//--------------------- .nv.compat                --------------------------
	.section	.nv.compat,"",@"SHT_CUDA_COMPAT_INFO"
	.align	4
        /*0000*/ 	.byte	0x02, 0x09, 0x01, 0x00, 0x02, 0x02, 0x04, 0x00, 0x02, 0x05, 0x05, 0x00, 0x03, 0x07, 0x01, 0x01
        /*0010*/ 	.byte	0x02, 0x03, 0x01, 0x00, 0x02, 0x06, 0x01, 0x00, 0x04, 0x0b, 0x08, 0x00, 0x00, 0x00, 0x00, 0x00
        /*0020*/ 	.byte	0x00, 0x00, 0x00, 0x00


//--------------------- .nv.info._ZN7cutlass13device_kernelINS_4gemm6kernel13GemmUniversalIN4cute5tupleIJiiiiEEENS1_10collective13CollectiveMmaINS1_34MainloopSm90TmaGmmaWarpSpecializedILi3ENS5_IJNS4_1CILi1EEESB_SB_EEENS1_35KernelTmaWarpSpecializedCooperativeEEENS5_IJNSA_ILi128EEESF_NSA_ILi64EEEEEENS_10tfloat32_tENS5_IJlSB_lEEESI_SJ_NS4_8TiledMMAINS4_8MMA_AtomIJNS4_4SM904GMMA30MMA_64x128x8_F32TF32TF32_SS_TNILNSN_7ScaleInE1ELSP_1EEEEEENS4_6LayoutINS5_IJNSA_ILi2EEESB_SB_EEENS5_IJSB_NSA_ILi0EEESV_EEEEENS5_IJNS4_10UnderscoreESY_SY_EEEEENS4_13SM90_TMA_LOADENS4_14ComposedLayoutINS4_7SwizzleILi3ELi4ELi3EEENS4_18smem_ptr_flag_bitsILi32EEENSS_INS5_IJNSA_ILi8EEENSA_ILi32EEEEEENS5_IJS18_SB_EEEEEEEvNS4_8identityES11_S1C_vS1D_EENS_8epilogue10collective6detail29Sm90TmaWarpSpecializedAdapterINS1G_15DefaultEpilogueISI_SJ_SJ_NS1F_6thread17LinearCombinationISI_Li1EffLNS1K_9ScaleType4KindE0ELNS_15FloatRoundStyleE2ESI_EENS1_15EpilogueDefaultEEEEEvvEEEEvNT_6ParamsE --------------------------
	.section	.nv.info._ZN7cutlass13device_kernelINS_4gemm6kernel13GemmUniversalIN4cute5tupleIJiiiiEEENS1_10collective13CollectiveMmaINS1_34MainloopSm90TmaGmmaWarpSpecializedILi3ENS5_IJNS4_1CILi1EEESB_SB_EEENS1_35KernelTmaWarpSpecializedCooperativeEEENS5_IJNSA_ILi128EEESF_NSA_ILi64EEEEEENS_10tfloat32_tENS5_IJlSB_lEEESI_SJ_NS4_8TiledMMAINS4_8MMA_AtomIJNS4_4SM904GMMA30MMA_64x128x8_F32TF32TF32_SS_TNILNSN_7ScaleInE1ELSP_1EEEEEENS4_6LayoutINS5_IJNSA_ILi2EEESB_SB_EEENS5_IJSB_NSA_ILi0EEESV_EEEEENS5_IJNS4_10UnderscoreESY_SY_EEEEENS4_13SM90_TMA_LOADENS4_14ComposedLayoutINS4_7SwizzleILi3ELi4ELi3EEENS4_18smem_ptr_flag_bitsILi32EEENSS_INS5_IJNSA_ILi8EEENSA_ILi32EEEEEENS5_IJS18_SB_EEEEEEEvNS4_8identityES11_S1C_vS1D_EENS_8epilogue10collective6detail29Sm90TmaWarpSpecializedAdapterINS1G_15DefaultEpilogueISI_SJ_SJ_NS1F_6thread17LinearCombinationISI_Li1EffLNS1K_9ScaleType4KindE0ELNS_15FloatRoundStyleE2ESI_EENS1_15EpilogueDefaultEEEEEvvEEEEvNT_6ParamsE,"",@"SHT_CUDA_INFO"
	.sectionflags	@""
	.align	4


	//----- nvinfo : EIATTR_CUDA_API_VERSION
	.align		4
        /*0000*/ 	.byte	0x04, 0x37
        /*0002*/ 	.short	(.L_21 - .L_20)
.L_20:
        /*0004*/ 	.word	0x00000082


	//----- nvinfo : EIATTR_KPARAM_INFO
	.align		4
.L_21:
        /*0008*/ 	.byte	0x04, 0x17
        /*000a*/ 	.short	(.L_23 - .L_22)
.L_22:
        /*000c*/ 	.word	0x00000000
        /*0010*/ 	.short	0x0000
        /*0012*/ 	.short	0x0070
        /*0014*/ 	.byte	0x00, 0xf0, 0x01, 0x10


	//----- nvinfo : EIATTR_SPARSE_MMA_MASK
	.align		4
.L_23:
        /*0018*/ 	.byte	0x03, 0x50
        /*001a*/ 	.short	0x0000


	//----- nvinfo : EIATTR_MAXREG_COUNT
	.align		4
        /*001c*/ 	.byte	0x03, 0x1b
        /*001e*/ 	.short	0x00a8


	//----- nvinfo : EIATTR_NUM_BARRIERS
	.align		4
        /*0020*/ 	.byte	0x02, 0x4c
        /*0022*/ 	.byte	0x01
	.zero		1


	//----- nvinfo : EIATTR_EXTERNS
	.align		4
        /*0024*/ 	.byte	0x04, 0x0f
        /*0026*/ 	.short	(.L_25 - .L_24)


	//   ....[0]....
	.align		4
.L_24:
        /*0028*/ 	.word	index@(__assertfail)


	//----- nvinfo : EIATTR_MERCURY_ISA_VERSION
	.align		4
.L_25:
        /*002c*/ 	.byte	0x03, 0x5f
        /*002e*/ 	.short	0x0101


	//----- nvinfo : EIATTR_INT_WARP_WIDE_INSTR_OFFSETS
	.align		4
        /*0030*/ 	.byte	0x04, 0x31
        /*0032*/ 	.short	(.L_27 - .L_26)


	//   ....[0]....
.L_26:
        /*0034*/ 	.word	0x000003d0


	//   ....[1]....
        /*0038*/ 	.word	0x000003e0


	//   ....[2]....
        /*003c*/ 	.word	0x000004a0


	//----- nvinfo : EIATTR_COOP_GROUP_MASK_REGIDS
	.align		4
.L_27:
        /*0040*/ 	.byte	0x04, 0x29
        /*0042*/ 	.short	(.L_29 - .L_28)


	//   ....[0]....
.L_28:
        /*0044*/ 	.word	0xffffffff


	//   ....[1]....
        /*0048*/ 	.word	0xffffffff


	//   ....[2]....
        /*004c*/ 	.word	0xffffffff


	//   ....[3]....
        /*0050*/ 	.word	0xffffffff


	//   ....[4]....
        /*0054*/ 	.word	0xffffffff


	//----- nvinfo : EIATTR_COOP_GROUP_INSTR_OFFSETS
	.align		4
.L_29:
        /*0058*/ 	.byte	0x04, 0x28
        /*005a*/ 	.short	(.L_31 - .L_30)


	//   ....[0]....
.L_30:
        /*005c*/ 	.word	0x00000060


	//   ....[1]....
        /*0060*/ 	.word	0x00000070


	//   ....[2]....
        /*0064*/ 	.word	0x00000130


	//   ....[3]....
        /*0068*/ 	.word	0x000002a0


	//   ....[4]....
        /*006c*/ 	.word	0x000011a0


	//----- nvinfo : EIATTR_REG_RECONFIG
	.align		4
.L_31:
        /*0070*/ 	.byte	0x01, 0x54
	.zero		2


	//----- nvinfo : EIATTR_SYSCALL_OFFSETS
	.align		4
        /*0074*/ 	.byte	0x04, 0x46
        /*0076*/ 	.short	(.L_33 - .L_32)


	//   ....[0]....
.L_32:
        /*0078*/ 	.word	0x00001390


	//----- nvinfo : EIATTR_MBARRIER_INSTR_OFFSETS
	.align		4
.L_33:
        /*007c*/ 	.byte	0x04, 0x39
        /*007e*/ 	.short	(.L_35 - .L_34)


	//   ....[0]....
.L_34:
        /*0080*/ 	.word	0x00000230
        /*0084*/ 	.word	0x000000ff
        /*0088*/ 	.word	0x00000000
        /*008c*/ 	.short	0x0100
        /*008e*/ 	.byte	0x08
	.zero		1


	//   ....[1]....
        /*0090*/ 	.word	0x00000240
        /*0094*/ 	.word	0x000000ff
        /*0098*/ 	.word	0x00000018
        /*009c*/ 	.short	0x0100
        /*009e*/ 	.byte	0x08
	.zero		1


	//   ....[2]....
        /*00a0*/ 	.word	0x00000250
        /*00a4*/ 	.word	0x000000ff
        /*00a8*/ 	.word	0x00000008
        /*00ac*/ 	.short	0x0100
        /*00ae*/ 	.byte	0x08
	.zero		1


	//   ....[3]....
        /*00b0*/ 	.word	0x00000260
        /*00b4*/ 	.word	0x000000ff
        /*00b8*/ 	.word	0x00000020
        /*00bc*/ 	.short	0x0100
        /*00be*/ 	.byte	0x08
	.zero		1


	//   ....[4]....
        /*00c0*/ 	.word	0x00000270
        /*00c4*/ 	.word	0x000000ff
        /*00c8*/ 	.word	0x00000010
        /*00cc*/ 	.short	0x0100
        /*00ce*/ 	.byte	0x08
	.zero		1


	//   ....[5]....
        /*00d0*/ 	.word	0x00000280
        /*00d4*/ 	.word	0x000000ff
        /*00d8*/ 	.word	0x00000028
        /*00dc*/ 	.short	0x0100
        /*00de*/ 	.byte	0x08
	.zero		1


	//   ....[6]....
        /*00e0*/ 	.word	0x00000520
        /*00e4*/ 	.word	0x000000ff
        /*00e8*/ 	.word	0x00000040
        /*00ec*/ 	.short	0x0100
        /*00ee*/ 	.byte	0x08
	.zero		1


	//   ....[7]....
        /*00f0*/ 	.word	0x000005a0
        /*00f4*/ 	.word	0x000000ff
        /*00f8*/ 	.word	0x00000048
        /*00fc*/ 	.short	0x0100
        /*00fe*/ 	.byte	0x08
	.zero		1


	//   ....[8]....
        /*0100*/ 	.word	0x00001410
        /*0104*/ 	.word	0x00000003
        /*0108*/ 	.word	0x00000000
        /*010c*/ 	.short	0x010a
        /*010e*/ 	.byte	0x3f
	.zero		1


	//   ....[9]....
        /*0110*/ 	.word	0x00001470
        /*0114*/ 	.word	0x00000003
        /*0118*/ 	.word	0x00000000
        /*011c*/ 	.short	0x010a
        /*011e*/ 	.byte	0x3f
	.zero		1


	//   ....[10]....
        /*0120*/ 	.word	0x00001980
        /*0124*/ 	.word	0x000000ff
        /*0128*/ 	.word	0x00000000
        /*012c*/ 	.short	0x010a
        /*012e*/ 	.byte	0x08
	.zero		1


	//   ....[11]....
        /*0130*/ 	.word	0x000019c0
        /*0134*/ 	.word	0x000000ff
        /*0138*/ 	.word	0x00000000
        /*013c*/ 	.short	0x010a
        /*013e*/ 	.byte	0x08
	.zero		1


	//   ....[12]....
        /*0140*/ 	.word	0x00001de0
        /*0144*/ 	.word	0x000000ff
        /*0148*/ 	.word	0x00000000
        /*014c*/ 	.short	0x0101
        /*014e*/ 	.byte	0x07
	.zero		1


	//   ....[13]....
        /*0150*/ 	.word	0x00001fc0
        /*0154*/ 	.word	0x000000ff
        /*0158*/ 	.word	0x00000000
        /*015c*/ 	.short	0x0101
        /*015e*/ 	.byte	0x06
	.zero		1


	//   ....[14]....
        /*0160*/ 	.word	0x00007150
        /*0164*/ 	.word	0x0000000e
        /*0168*/ 	.word	0x00000018
        /*016c*/ 	.short	0x010a
        /*016e*/ 	.byte	0x3f
	.zero		1


	//   ....[15]....
        /*0170*/ 	.word	0x00007580
        /*0174*/ 	.word	0x00000006
        /*0178*/ 	.word	0x00000048
        /*017c*/ 	.short	0x0101
        /*017e*/ 	.byte	0x3f
	.zero		1


	//   ....[16]....
        /*0180*/ 	.word	0x00007ca0
        /*0184*/ 	.word	0x00000007
        /*0188*/ 	.word	0x00000000
        /*018c*/ 	.short	0x010a
        /*018e*/ 	.byte	0x3f
	.zero		1


	//   ....[17]....
        /*0190*/ 	.word	0x00007d20
        /*0194*/ 	.word	0x00000009
        /*0198*/ 	.word	0x00000000
        /*019c*/ 	.short	0x010a
        /*019e*/ 	.byte	0x3f
	.zero		1


	//   ....[18]....
        /*01a0*/ 	.word	0x00007db0
        /*01a4*/ 	.word	0x00000003
        /*01a8*/ 	.word	0x00000000
        /*01ac*/ 	.short	0x010a
        /*01ae*/ 	.byte	0x3f
	.zero		1


	//   ....[19]....
        /*01b0*/ 	.word	0x00007e10
        /*01b4*/ 	.word	0x00000003
        /*01b8*/ 	.word	0x00000000
        /*01bc*/ 	.short	0x010a
        /*01be*/ 	.byte	0x3f
	.zero		1


	//   ....[20]....
        /*01c0*/ 	.word	0x00007e70
        /*01c4*/ 	.word	0x00000004
        /*01c8*/ 	.word	0x00000000
        /*01cc*/ 	.short	0x010a
        /*01ce*/ 	.byte	0x3f
	.zero		1


	//   ....[21]....
        /*01d0*/ 	.word	0x00007f40
        /*01d4*/ 	.word	0x0000000e
        /*01d8*/ 	.word	0x00000018
        /*01dc*/ 	.short	0x010a
        /*01de*/ 	.byte	0x3f
	.zero		1


	//   ....[22]....
        /*01e0*/ 	.word	0x00008010
        /*01e4*/ 	.word	0x00000007
        /*01e8*/ 	.word	0x00000000
        /*01ec*/ 	.short	0x010a
        /*01ee*/ 	.byte	0x3f
	.zero		1


	//   ....[23]....
        /*01f0*/ 	.word	0x00008060
        /*01f4*/ 	.word	0x00000009
        /*01f8*/ 	.word	0x00000000
        /*01fc*/ 	.short	0x010a
        /*01fe*/ 	.byte	0x3f
	.zero		1


	//----- nvinfo : EIATTR_NUM_MBARRIERS
	.align		4
.L_35:
        /*0200*/ 	.byte	0x03, 0x38
        /*0202*/ 	.short	0x0008


	//----- nvinfo : EIATTR_EXIT_INSTR_OFFSETS
	.align		4
        /*0204*/ 	.byte	0x04, 0x1c
        /*0206*/ 	.short	(.L_37 - .L_36)


	//   ....[0]....
.L_36:
        /*0208*/ 	.word	0x00000640


	//   ....[1]....
        /*020c*/ 	.word	0x00000f00


	//   ....[2]....
        /*0210*/ 	.word	0x00006830


	//   ....[3]....
        /*0214*/ 	.word	0x00006e60


	//   ....[4]....
        /*0218*/ 	.word	0x00007e00


	//----- nvinfo : EIATTR_MAX_THREADS
	.align		4
.L_37:
        /*021c*/ 	.byte	0x04, 0x05
        /*021e*/ 	.short	(.L_39 - .L_38)
.L_38:
        /*0220*/ 	.word	0x00000180
        /*0224*/ 	.word	0x00000001
        /*0228*/ 	.word	0x00000001


	//----- nvinfo : EIATTR_CRS_STACK_SIZE
	.align		4
.L_39:
        /*022c*/ 	.byte	0x04, 0x1e
        /*022e*/ 	.short	(.L_41 - .L_40)
.L_40:
        /*0230*/ 	.word	0x00000000


	//----- nvinfo : EIATTR_CBANK_PARAM_SIZE
	.align		4
.L_41:
        /*0234*/ 	.byte	0x03, 0x19
        /*0236*/ 	.short	0x0470


	//----- nvinfo : EIATTR_PARAM_CBANK
	.align		4
        /*0238*/ 	.byte	0x04, 0x0a
        /*023a*/ 	.short	(.L_43 - .L_42)
	.align		4
.L_42:
        /*023c*/ 	.word	index@(.nv.constant0._ZN7cutlass13device_kernelINS_4gemm6kernel13GemmUniversalIN4cute5tupleIJiiiiEEENS1_10collective13CollectiveMmaINS1_34MainloopSm90TmaGmmaWarpSpecializedILi3ENS5_IJNS4_1CILi1EEESB_SB_EEENS1_35KernelTmaWarpSpecializedCooperativeEEENS5_IJNSA_ILi128EEESF_NSA_ILi64EEEEEENS_10tfloat32_tENS5_IJlSB_lEEESI_SJ_NS4_8TiledMMAINS4_8MMA_AtomIJNS4_4SM904GMMA30MMA_64x128x8_F32TF32TF32_SS_TNILNSN_7ScaleInE1ELSP_1EEEEEENS4_6LayoutINS5_IJNSA_ILi2EEESB_SB_EEENS5_IJSB_NSA_ILi0EEESV_EEEEENS5_IJNS4_10UnderscoreESY_SY_EEEEENS4_13SM90_TMA_LOADENS4_14ComposedLayoutINS4_7SwizzleILi3ELi4ELi3EEENS4_18smem_ptr_flag_bitsILi32EEENSS_INS5_IJNSA_ILi8EEENSA_ILi32EEEEEENS5_IJS18_SB_EEEEEEEvNS4_8identityES11_S1C_vS1D_EENS_8epilogue10collective6detail29Sm90TmaWarpSpecializedAdapterINS1G_15DefaultEpilogueISI_SJ_SJ_NS1F_6thread17LinearCombinationISI_Li1EffLNS1K_9ScaleType4KindE0ELNS_15FloatRoundStyleE2ESI_EENS1_15EpilogueDefaultEEEEEvvEEEEvNT_6ParamsE)
        /*0240*/ 	.short	0x0210
        /*0242*/ 	.short	0x0470


	//----- nvinfo : EIATTR_SW_WAR
	.align		4
.L_43:
        /*0244*/ 	.byte	0x04, 0x36
        /*0246*/ 	.short	(.L_45 - .L_44)
.L_44:
        /*0248*/ 	.word	0x00000008
.L_45:


//--------------------- .nv.callgraph             --------------------------
	.section	.nv.callgraph,"",@"SHT_CUDA_CALLGRAPH"
	.align	4
	.sectionentsize	8
	.align		4
        /*0000*/ 	.word	0x00000000
	.align		4
        /*0004*/ 	.word	0xffffffff
	.align		4
        /*0008*/ 	.word	index@(_ZN7cutlass13device_kernelINS_4gemm6kernel13GemmUniversalIN4cute5tupleIJiiiiEEENS1_10collective13CollectiveMmaINS1_34MainloopSm90TmaGmmaWarpSpecializedILi3ENS5_IJNS4_1CILi1EEESB_SB_EEENS1_35KernelTmaWarpSpecializedCooperativeEEENS5_IJNSA_ILi128EEESF_NSA_ILi64EEEEEENS_10tfloat32_tENS5_IJlSB_lEEESI_SJ_NS4_8TiledMMAINS4_8MMA_AtomIJNS4_4SM904GMMA30MMA_64x128x8_F32TF32TF32_SS_TNILNSN_7ScaleInE1ELSP_1EEEEEENS4_6LayoutINS5_IJNSA_ILi2EEESB_SB_EEENS5_IJSB_NSA_ILi0EEESV_EEEEENS5_IJNS4_10UnderscoreESY_SY_EEEEENS4_13SM90_TMA_LOADENS4_14ComposedLayoutINS4_7SwizzleILi3ELi4ELi3EEENS4_18smem_ptr_flag_bitsILi32EEENSS_INS5_IJNSA_ILi8EEENSA_ILi32EEEEEENS5_IJS18_SB_EEEEEEEvNS4_8identityES11_S1C_vS1D_EENS_8epilogue10collective6detail29Sm90TmaWarpSpecializedAdapterINS1G_15DefaultEpilogueISI_SJ_SJ_NS1F_6thread17LinearCombinationISI_Li1EffLNS1K_9ScaleType4KindE0ELNS_15FloatRoundStyleE2ESI_EENS1_15EpilogueDefaultEEEEEvvEEEEvNT_6ParamsE)
	.align		4
        /*000c*/ 	.word	index@(__assertfail)
	.align		4
        /*0010*/ 	.word	0x00000000
	.align		4
        /*0014*/ 	.word	0xfffffffe
	.align		4
        /*0018*/ 	.word	0x00000000
	.align		4
        /*001c*/ 	.word	0xfffffffd
	.align		4
        /*0020*/ 	.word	0x00000000
	.align		4
        /*0024*/ 	.word	0xfffffffc


//--------------------- .nv.constant4             --------------------------
	.section	.nv.constant4,"a",@progbits
	.align	8
	.align		8
.nv.constant4:
        /*0000*/ 	.dword	__assertfail
	.align		8
        /*0008*/ 	.dword	__unnamed_1
	.align		8
        /*0010*/ 	.dword	_ZN39_INTERNAL_10b712a7_4_k_cu_a158d5d5_55804cuda3std3__45__cpo5beginE
	.align		8
        /*0018*/ 	.dword	_ZN39_INTERNAL_10b712a7_4_k_cu_a158d5d5_55804cuda3std3__45__cpo3endE
	.align		8
        /*0020*/ 	.dword	_ZN39_INTERNAL_10b712a7_4_k_cu_a158d5d5_55804cuda3std3__45__cpo6cbeginE
	.align		8
        /*0028*/ 	.dword	_ZN39_INTERNAL_10b712a7_4_k_cu_a158d5d5_55804cuda3std3__45__cpo4cendE
	.align		8
        /*0030*/ 	.dword	_ZN39_INTERNAL_10b712a7_4_k_cu_a158d5d5_55804cuda3std3__441_GLOBAL__N__10b712a7_4_k_cu_a158d5d5_55806ignoreE
	.align		8
        /*0038*/ 	.dword	_ZN39_INTERNAL_10b712a7_4_k_cu_a158d5d5_55804cuda3std3__419piecewise_constructE
	.align		8
        /*0040*/ 	.dword	_ZN39_INTERNAL_10b712a7_4_k_cu_a158d5d5_55804cuda3std3__48in_placeE
	.align		8
        /*0048*/ 	.dword	_ZN39_INTERNAL_10b712a7_4_k_cu_a158d5d5_55804cuda3std6ranges3__45__cpo4swapE
	.align		8
        /*0050*/ 	.dword	_ZN39_INTERNAL_10b712a7_4_k_cu_a158d5d5_55804cuda3std6ranges3__45__cpo9iter_moveE
	.align		8
        /*0058*/ 	.dword	_ZN39_INTERNAL_10b712a7_4_k_cu_a158d5d5_55804cute7productE
	.align		8
        /*0060*/ 	.dword	_ZN39_INTERNAL_10b712a7_4_k_cu_a158d5d5_55804cute1_E
	.align		8
        /*0068*/ 	.dword	$str$22
	.align		8
        /*0070*/ 	.dword	$str$23


//--------------------- .text._ZN7cutlass13device_kernelINS_4gemm6kernel13GemmUniversalIN4cute5tupleIJiiiiEEENS1_10collective13CollectiveMmaINS1_34MainloopSm90TmaGmmaWarpSpecializedILi3ENS5_IJNS4_1CILi1EEESB_SB_EEENS1_35KernelTmaWarpSpecializedCooperativeEEENS5_IJNSA_ILi128EEESF_NSA_ILi64EEEEEENS_10tfloat32_tENS5_IJlSB_lEEESI_SJ_NS4_8TiledMMAINS4_8MMA_AtomIJNS4_4SM904GMMA30MMA_64x128x8_F32TF32TF32_SS_TNILNSN_7ScaleInE1ELSP_1EEEEEENS4_6LayoutINS5_IJNSA_ILi2EEESB_SB_EEENS5_IJSB_NSA_ILi0EEESV_EEEEENS5_IJNS4_10UnderscoreESY_SY_EEEEENS4_13SM90_TMA_LOADENS4_14ComposedLayoutINS4_7SwizzleILi3ELi4ELi3EEENS4_18smem_ptr_flag_bitsILi32EEENSS_INS5_IJNSA_ILi8EEENSA_ILi32EEEEEENS5_IJS18_SB_EEEEEEEvNS4_8identityES11_S1C_vS1D_EENS_8epilogue10collective6detail29Sm90TmaWarpSpecializedAdapterINS1G_15DefaultEpilogueISI_SJ_SJ_NS1F_6thread17LinearCombinationISI_Li1EffLNS1K_9ScaleType4KindE0ELNS_15FloatRoundStyleE2ESI_EENS1_15EpilogueDefaultEEEEEvvEEEEvNT_6ParamsE --------------------------
	.section	.text._ZN7cutlass13device_kernelINS_4gemm6kernel13GemmUniversalIN4cute5tupleIJiiiiEEENS1_10collective13CollectiveMmaINS1_34MainloopSm90TmaGmmaWarpSpecializedILi3ENS5_IJNS4_1CILi1EEESB_SB_EEENS1_35KernelTmaWarpSpecializedCooperativeEEENS5_IJNSA_ILi128EEESF_NSA_ILi64EEEEEENS_10tfloat32_tENS5_IJlSB_lEEESI_SJ_NS4_8TiledMMAINS4_8MMA_AtomIJNS4_4SM904GMMA30MMA_64x128x8_F32TF32TF32_SS_TNILNSN_7ScaleInE1ELSP_1EEEEEENS4_6LayoutINS5_IJNSA_ILi2EEESB_SB_EEENS5_IJSB_NSA_ILi0EEESV_EEEEENS5_IJNS4_10UnderscoreESY_SY_EEEEENS4_13SM90_TMA_LOADENS4_14ComposedLayoutINS4_7SwizzleILi3ELi4ELi3EEENS4_18smem_ptr_flag_bitsILi32EEENSS_INS5_IJNSA_ILi8EEENSA_ILi32EEEEEENS5_IJS18_SB_EEEEEEEvNS4_8identityES11_S1C_vS1D_EENS_8epilogue10collective6detail29Sm90TmaWarpSpecializedAdapterINS1G_15DefaultEpilogueISI_SJ_SJ_NS1F_6thread17LinearCombinationISI_Li1EffLNS1K_9ScaleType4KindE0ELNS_15FloatRoundStyleE2ESI_EENS1_15EpilogueDefaultEEEEEvvEEEEvNT_6ParamsE,"ax",@progbits
	.align	128
.text._ZN7cutlass13device_kernelINS_4gemm6kernel13GemmUniversalIN4cute5tupleIJiiiiEEENS1_10collective13CollectiveMmaINS1_34MainloopSm90TmaGmmaWarpSpecializedILi3ENS5_IJNS4_1CILi1EEESB_SB_EEENS1_35KernelTmaWarpSpecializedCooperativeEEENS5_IJNSA_ILi128EEESF_NSA_ILi64EEEEEENS_10tfloat32_tENS5_IJlSB_lEEESI_SJ_NS4_8TiledMMAINS4_8MMA_AtomIJNS4_4SM904GMMA30MMA_64x128x8_F32TF32TF32_SS_TNILNSN_7ScaleInE1ELSP_1EEEEEENS4_6LayoutINS5_IJNSA_ILi2EEESB_SB_EEENS5_IJSB_NSA_ILi0EEESV_EEEEENS5_IJNS4_10UnderscoreESY_SY_EEEEENS4_13SM90_TMA_LOADENS4_14ComposedLayoutINS4_7SwizzleILi3ELi4ELi3EEENS4_18smem_ptr_flag_bitsILi32EEENSS_INS5_IJNSA_ILi8EEENSA_ILi32EEEEEENS5_IJS18_SB_EEEEEEEvNS4_8identityES11_S1C_vS1D_EENS_8epilogue10collective6detail29Sm90TmaWarpSpecializedAdapterINS1G_15DefaultEpilogueISI_SJ_SJ_NS1F_6thread17LinearCombinationISI_Li1EffLNS1K_9ScaleType4KindE0ELNS_15FloatRoundStyleE2ESI_EENS1_15EpilogueDefaultEEEEEvvEEEEvNT_6ParamsE:
        .type           _ZN7cutlass13device_kernelINS_4gemm6kernel13GemmUniversalIN4cute5tupleIJiiiiEEENS1_10collective13CollectiveMmaINS1_34MainloopSm90TmaGmmaWarpSpecializedILi3ENS5_IJNS4_1CILi1EEESB_SB_EEENS1_35KernelTmaWarpSpecializedCooperativeEEENS5_IJNSA_ILi128EEESF_NSA_ILi64EEEEEENS_10tfloat32_tENS5_IJlSB_lEEESI_SJ_NS4_8TiledMMAINS4_8MMA_AtomIJNS4_4SM904GMMA30MMA_64x128x8_F32TF32TF32_SS_TNILNSN_7ScaleInE1ELSP_1EEEEEENS4_6LayoutINS5_IJNSA_ILi2EEESB_SB_EEENS5_IJSB_NSA_ILi0EEESV_EEEEENS5_IJNS4_10UnderscoreESY_SY_EEEEENS4_13SM90_TMA_LOADENS4_14ComposedLayoutINS4_7SwizzleILi3ELi4ELi3EEENS4_18smem_ptr_flag_bitsILi32EEENSS_INS5_IJNSA_ILi8EEENSA_ILi32EEEEEENS5_IJS18_SB_EEEEEEEvNS4_8identityES11_S1C_vS1D_EENS_8epilogue10collective6detail29Sm90TmaWarpSpecializedAdapterINS1G_15DefaultEpilogueISI_SJ_SJ_NS1F_6thread17LinearCombinationISI_Li1EffLNS1K_9ScaleType4KindE0ELNS_15FloatRoundStyleE2ESI_EENS1_15EpilogueDefaultEEEEEvvEEEEvNT_6ParamsE,@function
        .size           _ZN7cutlass13device_kernelINS_4gemm6kernel13GemmUniversalIN4cute5tupleIJiiiiEEENS1_10collective13CollectiveMmaINS1_34MainloopSm90TmaGmmaWarpSpecializedILi3ENS5_IJNS4_1CILi1EEESB_SB_EEENS1_35KernelTmaWarpSpecializedCooperativeEEENS5_IJNSA_ILi128EEESF_NSA_ILi64EEEEEENS_10tfloat32_tENS5_IJlSB_lEEESI_SJ_NS4_8TiledMMAINS4_8MMA_AtomIJNS4_4SM904GMMA30MMA_64x128x8_F32TF32TF32_SS_TNILNSN_7ScaleInE1ELSP_1EEEEEENS4_6LayoutINS5_IJNSA_ILi2EEESB_SB_EEENS5_IJSB_NSA_ILi0EEESV_EEEEENS5_IJNS4_10UnderscoreESY_SY_EEEEENS4_13SM90_TMA_LOADENS4_14ComposedLayoutINS4_7SwizzleILi3ELi4ELi3EEENS4_18smem_ptr_flag_bitsILi32EEENSS_INS5_IJNSA_ILi8EEENSA_ILi32EEEEEENS5_IJS18_SB_EEEEEEEvNS4_8identityES11_S1C_vS1D_EENS_8epilogue10collective6detail29Sm90TmaWarpSpecializedAdapterINS1G_15DefaultEpilogueISI_SJ_SJ_NS1F_6thread17LinearCombinationISI_Li1EffLNS1K_9ScaleType4KindE0ELNS_15FloatRoundStyleE2ESI_EENS1_15EpilogueDefaultEEEEEvvEEEEvNT_6ParamsE,(.L_x_192 - _ZN7cutlass13device_kernelINS_4gemm6kernel13GemmUniversalIN4cute5tupleIJiiiiEEENS1_10collective13CollectiveMmaINS1_34MainloopSm90TmaGmmaWarpSpecializedILi3ENS5_IJNS4_1CILi1EEESB_SB_EEENS1_35KernelTmaWarpSpecializedCooperativeEEENS5_IJNSA_ILi128EEESF_NSA_ILi64EEEEEENS_10tfloat32_tENS5_IJlSB_lEEESI_SJ_NS4_8TiledMMAINS4_8MMA_AtomIJNS4_4SM904GMMA30MMA_64x128x8_F32TF32TF32_SS_TNILNSN_7ScaleInE1ELSP_1EEEEEENS4_6LayoutINS5_IJNSA_ILi2EEESB_SB_EEENS5_IJSB_NSA_ILi0EEESV_EEEEENS5_IJNS4_10UnderscoreESY_SY_EEEEENS4_13SM90_TMA_LOADENS4_14ComposedLayoutINS4_7SwizzleILi3ELi4ELi3EEENS4_18smem_ptr_flag_bitsILi32EEENSS_INS5_IJNSA_ILi8EEENSA_ILi32EEEEEENS5_IJS18_SB_EEEEEEEvNS4_8identityES11_S1C_vS1D_EENS_8epilogue10collective6detail29Sm90TmaWarpSpecializedAdapterINS1G_15DefaultEpilogueISI_SJ_SJ_NS1F_6thread17LinearCombinationISI_Li1EffLNS1K_9ScaleType4KindE0ELNS_15FloatRoundStyleE2ESI_EENS1_15EpilogueDefaultEEEEEvvEEEEvNT_6ParamsE)
        .other          _ZN7cutlass13device_kernelINS_4gemm6kernel13GemmUniversalIN4cute5tupleIJiiiiEEENS1_10collective13CollectiveMmaINS1_34MainloopSm90TmaGmmaWarpSpecializedILi3ENS5_IJNS4_1CILi1EEESB_SB_EEENS1_35KernelTmaWarpSpecializedCooperativeEEENS5_IJNSA_ILi128EEESF_NSA_ILi64EEEEEENS_10tfloat32_tENS5_IJlSB_lEEESI_SJ_NS4_8TiledMMAINS4_8MMA_AtomIJNS4_4SM904GMMA30MMA_64x128x8_F32TF32TF32_SS_TNILNSN_7ScaleInE1ELSP_1EEEEEENS4_6LayoutINS5_IJNSA_ILi2EEESB_SB_EEENS5_IJSB_NSA_ILi0EEESV_EEEEENS5_IJNS4_10UnderscoreESY_SY_EEEEENS4_13SM90_TMA_LOADENS4_14ComposedLayoutINS4_7SwizzleILi3ELi4ELi3EEENS4_18smem_ptr_flag_bitsILi32EEENSS_INS5_IJNSA_ILi8EEENSA_ILi32EEEEEENS5_IJS18_SB_EEEEEEEvNS4_8identityES11_S1C_vS1D_EENS_8epilogue10collective6detail29Sm90TmaWarpSpecializedAdapterINS1G_15DefaultEpilogueISI_SJ_SJ_NS1F_6thread17LinearCombinationISI_Li1EffLNS1K_9ScaleType4KindE0ELNS_15FloatRoundStyleE2ESI_EENS1_15EpilogueDefaultEEEEEvvEEEEvNT_6ParamsE,@"STO_CUDA_ENTRY STV_DEFAULT"
_ZN7cutlass13device_kernelINS_4gemm6kernel13GemmUniversalIN4cute5tupleIJiiiiEEENS1_10collective13CollectiveMmaINS1_34MainloopSm90TmaGmmaWarpSpecializedILi3ENS5_IJNS4_1CILi1EEESB_SB_EEENS1_35KernelTmaWarpSpecializedCooperativeEEENS5_IJNSA_ILi128EEESF_NSA_ILi64EEEEEENS_10tfloat32_tENS5_IJlSB_lEEESI_SJ_NS4_8TiledMMAINS4_8MMA_AtomIJNS4_4SM904GMMA30MMA_64x128x8_F32TF32TF32_SS_TNILNSN_7ScaleInE1ELSP_1EEEEEENS4_6LayoutINS5_IJNSA_ILi2EEESB_SB_EEENS5_IJSB_NSA_ILi0EEESV_EEEEENS5_IJNS4_10UnderscoreESY_SY_EEEEENS4_13SM90_TMA_LOADENS4_14ComposedLayoutINS4_7SwizzleILi3ELi4ELi3EEENS4_18smem_ptr_flag_bitsILi32EEENSS_INS5_IJNSA_ILi8EEENSA_ILi32EEEEEENS5_IJS18_SB_EEEEEEEvNS4_8identityES11_S1C_vS1D_EENS_8epilogue10collective6detail29Sm90TmaWarpSpecializedAdapterINS1G_15DefaultEpilogueISI_SJ_SJ_NS1F_6thread17LinearCombinationISI_Li1EffLNS1K_9ScaleType4KindE0ELNS_15FloatRoundStyleE2ESI_EENS1_15EpilogueDefaultEEEEEvvEEEEvNT_6ParamsE:
[----:B------:R-:W0:Y:S01]  /*0000*/  LDC R1, c[0x0][0x28] ;  /* 0x00000a00ff017b82 */ /* 0x000e220000000800 */
[----:B------:R-:W1:Y:S01]  /*0010*/  S2R R3, SR_TID.X ;  /* 0x0000000000037919 */ /* 0x000e620000002100 */
[----:B------:R-:W-:Y:S01]  /*0020*/  ELECT P0, URZ, PT ;  /* 0x00000000003f782f */ /* 0x000fe20003800000 */
[----:B------:R-:W-:Y:S01]  /*0030*/  BSSY B0, `(.L_x_0) ;  /* 0x000000f000007945 */ /* 0x000fe20003800000 */
[--C-:B-1----:R-:W-:Y:S02]  /*0040*/  SHF.R.U32.HI R0, RZ, 0x5, R3.reuse ;  /* 0x00000005ff007819 */ /* 0x102fe40000011603 */
[----:B------:R-:W-:-:S03]  /*0050*/  SHF.R.U32.HI R14, RZ, 0x7, R3 ;  /* 0x00000007ff0e7819 */ /* 0x000fc60000011603 */
[----:B------:R-:W1:Y:S04]  /*0060*/  SHFL.IDX PT, R4, R0, RZ, 0x1f ;  /* 0x00001fff00047589 */ /* 0x000e6800000e0000 */
[----:B------:R2:W3:Y:S01]  /*0070*/  SHFL.IDX PT, R10, R14, RZ, 0x1f ;  /* 0x00001fff0e0a7589 */ /* 0x0004e200000e0000 */
[----:B-1----:R-:W-:-:S13]  /*0080*/  ISETP.NE.OR P0, PT, R4, RZ, !P0 ;  /* 0x000000ff0400720c */ /* 0x002fda0004705670 */
[----:B0-23--:R-:W-:Y:S05]  /*0090*/  @P0 BRA `(.L_x_1) ;  /* 0x0000000000200947 */ /* 0x00dfea0003800000 */
[----:B------:R-:W-:Y:S02]  /*00a0*/  ULDC.64 UR4, c[0x0][0x198] ;  /* 0x0000660000047ab9 */ /* 0x000fe40000000a00 */
[----:B------:R-:W-:Y:S02]  /*00b0*/  UIADD3 UR6, UP0, UR4, 0xf0, URZ ;  /* 0x000000f004067890 */ /* 0x000fe4000ff1e03f */
[----:B------:R-:W-:Y:S02]  /*00c0*/  UIADD3 UR4, UP1, UR4, 0x1f0, URZ ;  /* 0x000001f004047890 */ /* 0x000fe4000ff3e03f */
[----:B------:R-:W-:Y:S02]  /*00d0*/  UIADD3.X UR7, URZ, UR5, URZ, UP0, !UPT ;  /* 0x000000053f077290 */ /* 0x000fe400087fe43f */
[----:B------:R-:W-:-:S07]  /*00e0*/  UIADD3.X UR5, URZ, UR5, URZ, UP1, !UPT ;  /* 0x000000053f057290 */ /* 0x000fce0008ffe43f */
[----:B------:R0:W-:Y:S02]  /*00f0*/  UTMACCTL.PF [UR6] ;  /* 0x00000000060079b9 */ /* 0x0001e40008040000 */
[----:B------:R0:W-:Y:S02]  /*0100*/  UTMACCTL.PF [UR4] ;  /* 0x00000000040079b9 */ /* 0x0001e40008040000 */
[----:B0-----:R-:W-:Y:S01]  /*0110*/  NOP ;  /* 0x0000000000007918 */ /* 0x001fe20000000000 */
.L_x_1:
[----:B------:R-:W-:Y:S05]  /*0120*/  BSYNC B0 ;  /* 0x0000000000007941 */ /* 0x000fea0003800000 */
.L_x_0:
[----:B------:R-:W0:Y:S02]  /*0130*/  SHFL.IDX PT, R2, R0, RZ, 0x1f ;  /* 0x00001fff00027589 */ /* 0x000e2400000e0000 */
[----:B0-----:R-:W-:-:S13]  /*0140*/  ISETP.NE.AND P0, PT, R2, RZ, PT ;  /* 0x000000ff0200720c */ /* 0x001fda0003f05270 */
[----:B------:R-:W-:Y:S05]  /*0150*/  @P0 BRA `(.L_x_2) ;  /* 0x0000000000500947 */ /* 0x000fea0003800000 */
[----:B------:R-:W0:Y:S01]  /*0160*/  S2UR UR8, SR_CgaCtaId ;  /* 0x00000000000879c3 */ /* 0x000e220000008800 */
[----:B------:R-:W-:Y:S01]  /*0170*/  UMOV UR4, 0x400 ;  /* 0x0000040000047882 */ /* 0x000fe20000000000 */
[----:B------:R-:W-:Y:S01]  /*0180*/  UMOV UR5, 0x1 ;  /* 0x0000000100057882 */ /* 0x000fe20000000000 */
[----:B------:R-:W-:Y:S01]  /*0190*/  UMOV UR6, 0x100 ;  /* 0x0000010000067882 */ /* 0x000fe20000000000 */
[----:B------:R-:W-:Y:S01]  /*01a0*/  ELECT P0, URZ, PT ;  /* 0x00000000003f782f */ /* 0x000fe20003800000 */
[----:B------:R-:W-:-:S04]  /*01b0*/  UIADD3 UR6, -UR6, 0x100000, URZ ;  /* 0x0010000006067890 */ /* 0x000fc8000fffe13f */
[----:B------:R-:W-:Y:S02]  /*01c0*/  USHF.L.U32 UR7, UR6, 0xb, URZ ;  /* 0x0000000b06077899 */ /* 0x000fe4000800063f */
[----:B------:R-:W-:Y:S02]  /*01d0*/  USHF.L.U32 UR6, UR6, 0x1, URZ ;  /* 0x0000000106067899 */ /* 0x000fe4000800063f */
[----:B0-----:R-:W-:Y:S02]  /*01e0*/  ULEA UR8, UR8, UR4, 0x18 ;  /* 0x0000000408087291 */ /* 0x001fe4000f8ec03f */
[----:B------:R-:W-:-:S04]  /*01f0*/  UIADD3 UR4, -UR5, 0x100000, URZ ;  /* 0x0010000005047890 */ /* 0x000fc8000fffe13f */
[----:B------:R-:W-:Y:S02]  /*0200*/  USHF.L.U32 UR5, UR4, 0xb, URZ ;  /* 0x0000000b04057899 */ /* 0x000fe4000800063f */
[----:B------:R-:W-:Y:S01]  /*0210*/  USHF.L.U32 UR4, UR4, 0x1, URZ ;  /* 0x0000000104047899 */ /* 0x000fe2000800063f */
[----:B------:R-:W0:Y:S11]  /*0220*/  FENCE.VIEW.ASYNC.S ;  /* 0x00000000000073c6 */ /* 0x000e360000000000 */
[----:B0-----:R0:W1:Y:S01]  /*0230*/  SYNCS.EXCH.64 URZ, [UR8], UR4 ;  /* 0x00000004083f75b2 */ /* 0x0010620008000100 */
[----:B------:R0:W2:Y:S01]  /*0240*/  SYNCS.EXCH.64 URZ, [UR8+0x18], UR6 ;  /* 0x00001806083f75b2 */ /* 0x0000a20008000100 */
[----:B------:R0:W3:Y:S01]  /*0250*/  SYNCS.EXCH.64 URZ, [UR8+0x8], UR4 ;  /* 0x00000804083f75b2 */ /* 0x0000e20008000100 */
[----:B------:R0:W4:Y:S01]  /*0260*/  SYNCS.EXCH.64 URZ, [UR8+0x20], UR6 ;  /* 0x00002006083f75b2 */ /* 0x0001220008000100 */
[----:B------:R0:W0:Y:S01]  /*0270*/  SYNCS.EXCH.64 URZ, [UR8+0x10], UR4 ;  /* 0x00001004083f75b2 */ /* 0x0000220008000100 */
[----:B------:R0:W0:Y:S01]  /*0280*/  SYNCS.EXCH.64 URZ, [UR8+0x28], UR6 ;  /* 0x00002806083f75b2 */ /* 0x0000220008000100 */
[----:B------:R-:W-:Y:S01]  /*0290*/  NOP ;  /* 0x0000000000007918 */ /* 0x000fe20000000000 */
.L_x_2:
[----:B------:R-:W5:Y:S01]  /*02a0*/  SHFL.IDX PT, R0, R0, RZ, 0x1f ;  /* 0x00001fff00007589 */ /* 0x000f6200000e0000 */
[----:B------:R-:W-:Y:S01]  /*02b0*/  ELECT P0, URZ, PT ;  /* 0x00000000003f782f */ /* 0x000fe20003800000 */
[----:B------:R-:W1:Y:S01]  /*02c0*/  LDC R2, c[0x0][0x65c] ;  /* 0x00019700ff027b82 */ /* 0x000e620000000800 */
[----:B------:R-:W-:Y:S01]  /*02d0*/  SHF.R.S32.HI R7, RZ, 0x1f, R4 ;  /* 0x0000001fff077819 */ /* 0x000fe20000011404 */
[----:B------:R-:W2:Y:S01]  /*02e0*/  S2R R5, SR_CTAID.Y ;  /* 0x0000000000057919 */ /* 0x000ea20000002600 */
[----:B0-----:R-:W-:Y:S01]  /*02f0*/  UMOV UR4, 0x20 ;  /* 0x0000002000047882 */ /* 0x001fe20000000000 */
[----:B------:R-:W-:Y:S01]  /*0300*/  NOP ;  /* 0x0000000000007918 */ /* 0x000fe20000000000 */
[----:B------:R-:W-:Y:S01]  /*0310*/  LEA.HI R7, R7, R4, RZ, 0x2 ;  /* 0x0000000407077211 */ /* 0x000fe200078f10ff */
[----:B------:R-:W0:Y:S01]  /*0320*/  S2R R6, SR_CTAID.X ;  /* 0x0000000000067919 */ /* 0x000e220000002500 */
[----:B------:R-:W-:Y:S01]  /*0330*/  ISETP.NE.AND P2, PT, R10, RZ, PT ;  /* 0x000000ff0a00720c */ /* 0x000fe20003f45270 */
[----:B------:R-:W-:Y:S01]  /*0340*/  NOP ;  /* 0x0000000000007918 */ /* 0x000fe20000000000 */
[----:B------:R-:W-:-:S02]  /*0350*/  LOP3.LUT R7, R7, 0xfffffffc, RZ, 0xc0, !PT ;  /* 0xfffffffc07077812 */ /* 0x000fc400078ec0ff */
[----:B-----5:R-:W-:Y:S02]  /*0360*/  ISETP.NE.OR P0, PT, R0, RZ, !P0 ;  /* 0x000000ff0000720c */ /* 0x020fe40004705670 */
[----:B-1----:R-:W-:-:S04]  /*0370*/  ISETP.NE.AND P3, PT, R2, 0x1, PT ;  /* 0x000000010200780c */ /* 0x002fc80003f65270 */
[----:B------:R-:W-:Y:S01]  /*0380*/  P2R R0, PR, RZ, 0x8 ;  /* 0x00000008ff007803 */ /* 0x000fe20000000000 */
[----:B------:R-:W-:Y:S01]  /*0390*/  IMAD.IADD R0, R4, 0x1, -R7 ;  /* 0x0000000104007824 */ /* 0x000fe200078e0a07 */
[----:B------:R-:W-:Y:S01]  /*03a0*/  LOP3.LUT R4, R3, 0x7f, RZ, 0xc0, !PT ;  /* 0x0000007f03047812 */ /* 0x000fe200078ec0ff */
[----:B------:R-:W-:-:S03]  /*03b0*/  IMAD.MOV.U32 R7, RZ, RZ, RZ ;  /* 0x000000ffff077224 */ /* 0x000fc600078e00ff */
[----:B------:R-:W-:Y:S01]  /*03c0*/  ISETP.NE.AND P1, PT, R0, 0x3, PT ;  /* 0x000000030000780c */ /* 0x000fe20003f25270 */
[----:B------:R-:W-:Y:S01]  /*03d0*/  VOTEU.ALL UP0, P0 ;  /* 0x00000000003f7886 */ /* 0x000fe20000000000 */
[----:B------:R-:W-:Y:S01]  /*03e0*/  VOTEU.ALL UP1, P0 ;  /* 0x00000000003f7886 */ /* 0x000fe20000020000 */
[----:B------:R-:W0:Y:S01]  /*03f0*/  @P3 LDC R17, c[0x0][0x10] ;  /* 0x00000400ff113b82 */ /* 0x000e220000000800 */
[----:B--2---:R-:W-:Y:S02]  /*0400*/  @P3 IMAD.MOV.U32 R8, RZ, RZ, R5 ;  /* 0x000000ffff083224 */ /* 0x004fe400078e0005 */
[----:B------:R-:W-:Y:S01]  /*0410*/  @!UP0 UMOV UR6, 0x400 ;  /* 0x0000040000068882 */ /* 0x000fe20000000000 */
[----:B------:R-:W-:-:S04]  /*0420*/  @!UP0 UIADD3 UR4, -UR4, 0x100000, URZ ;  /* 0x0010000004048890 */ /* 0x000fc8000fffe13f */
[----:B------:R-:W-:Y:S02]  /*0430*/  @!UP0 USHF.L.U32 UR5, UR4, 0xb, URZ ;  /* 0x0000000b04058899 */ /* 0x000fe4000800063f */
[----:B------:R-:W-:Y:S01]  /*0440*/  @!UP0 USHF.L.U32 UR4, UR4, 0x1, URZ ;  /* 0x0000000104048899 */ /* 0x000fe2000800063f */
[----:B------:R-:W-:Y:S01]  /*0450*/  @P3 IMAD.MOV.U32 R9, RZ, RZ, RZ ;  /* 0x000000ffff093224 */ /* 0x000fe200078e00ff */
[----:B------:R-:W1:Y:S08]  /*0460*/  @!UP0 S2UR UR7, SR_CgaCtaId ;  /* 0x00000000000789c3 */ /* 0x000e700000008800 */
[----:B------:R-:W2:Y:S01]  /*0470*/  @!P3 LDC R11, c[0x0][0xc] ;  /* 0x00000300ff0bbb82 */ /* 0x000ea20000000800 */
[----:B0-----:R-:W-:Y:S01]  /*0480*/  @P3 IMAD.WIDE.U32 R16, R6, R17, R8 ;  /* 0x0000001106103225 */ /* 0x001fe200078e0008 */
[----:B-1----:R-:W-:Y:S01]  /*0490*/  @!UP0 ULEA UR8, UR7, UR6, 0x18 ;  /* 0x0000000607088291 */ /* 0x002fe2000f8ec03f */
[----:B------:R-:W-:-:S02]  /*04a0*/  VOTEU.ALL UP0, P0 ;  /* 0x00000000003f7886 */ /* 0x000fc40000000000 */
[----:B------:R-:W-:Y:S01]  /*04b0*/  ULDC UR6, c[0x0][0xc] ;  /* 0x0000030000067ab9 */ /* 0x000fe20000000800 */
[----:B------:R-:W-:Y:S01]  /*04c0*/  ISETP.EQ.OR P0, PT, R0, RZ, !P1 ;  /* 0x000000ff0000720c */ /* 0x000fe20004f02670 */
[----:B------:R-:W-:-:S03]  /*04d0*/  ULDC UR7, c[0x0][0x10] ;  /* 0x0000040000077ab9 */ /* 0x000fc60000000800 */
[C---:B------:R-:W-:Y:S01]  /*04e0*/  ISETP.EQ.AND P0, PT, R10.reuse, RZ, P0 ;  /* 0x000000ff0a00720c */ /* 0x040fe20000702270 */
[----:B------:R-:W-:Y:S02]  /*04f0*/  VIADD R10, R10, 0xffffffff ;  /* 0xffffffff0a0a7836 */ /* 0x000fe40000000000 */
[----:B--2---:R-:W-:Y:S01]  /*0500*/  @!P3 IMAD.WIDE.U32 R8, R11, R5, R6 ;  /* 0x000000050b08b225 */ /* 0x004fe200078e0006 */
[----:B------:R-:W0:Y:S02]  /*0510*/  FENCE.VIEW.ASYNC.S ;  /* 0x00000000000073c6 */ /* 0x000e240000000000 */
[----:B0-----:R-:W3:Y:S01]  /*0520*/  @!UP0 SYNCS.EXCH.64 URZ, [UR8+0x40], UR4 ;  /* 0x00004004083f85b2 */ /* 0x001ee20008000100 */
[----:B------:R-:W-:Y:S01]  /*0530*/  SEL R18, RZ, 0x1, !P0 ;  /* 0x00000001ff127807 */ /* 0x000fe20004000000 */
[----:B------:R-:W-:Y:S01]  /*0540*/  @P3 IMAD.MOV.U32 R11, RZ, RZ, RZ ;  /* 0x000000ffff0b3224 */ /* 0x000fe200078e00ff */
[----:B------:R-:W-:Y:S01]  /*0550*/  ISETP.GE.U32.AND P1, PT, R10, 0x2, PT ;  /* 0x000000020a00780c */ /* 0x000fe20003f26070 */
[----:B------:R-:W-:-:S02]  /*0560*/  @!P3 IMAD.MOV.U32 R16, RZ, RZ, R8 ;  /* 0x000000ffff10b224 */ /* 0x000fc400078e0008 */
[----:B------:R-:W-:Y:S01]  /*0570*/  @P3 IMAD.IADD R17, R17, 0x1, R11 ;  /* 0x0000000111113824 */ /* 0x000fe200078e020b */
[----:B------:R-:W-:Y:S01]  /*0580*/  SEL R18, R18, 0x2, P1 ;  /* 0x0000000212127807 */ /* 0x000fe20000800000 */
[----:B------:R-:W-:Y:S01]  /*0590*/  @!P3 IMAD.MOV.U32 R17, RZ, RZ, R9 ;  /* 0x000000ffff11b224 */ /* 0x000fe200078e0009 */
[----:B------:R0:W3:Y:S01]  /*05a0*/  @!UP1 SYNCS.EXCH.64 URZ, [UR8+0x48], UR4 ;  /* 0x00004804083f95b2 */ /* 0x0000e20008000100 */
[----:B------:R-:W-:Y:S01]  /*05b0*/  NOP ;  /* 0x0000000000007918 */ /* 0x000fe20000000000 */
[----:B0-----:R-:W-:-:S03]  /*05c0*/  UIMAD.WIDE.U32 UR4, UR6, UR7, URZ ;  /* 0x00000007060472a5 */ /* 0x001fc6000f8e003f */
[----:B------:R-:W-:Y:S02]  /*05d0*/  ULDC UR6, c[0x0][0x14] ;  /* 0x0000050000067ab9 */ /* 0x000fe40000000800 */
[----:B------:R-:W-:Y:S02]  /*05e0*/  UIMAD.WIDE.U32 UR38, UR4, UR6, URZ ;  /* 0x00000006042672a5 */ /* 0x000fe4000f8e003f */
[----:B------:R-:W-:-:S04]  /*05f0*/  UIMAD UR41, UR5, UR6, URZ ;  /* 0x00000006052972a4 */ /* 0x000fc8000f8e023f */
[----:B------:R-:W-:Y:S01]  /*0600*/  UIADD3 UR41, UR39, UR41, URZ ;  /* 0x0000002927297290 */ /* 0x000fe2000fffe03f */
[----:B---34-:R-:W-:Y:S06]  /*0610*/  BAR.SYNC.DEFER_BLOCKING 0x0 ;  /* 0x0000000000007b1d */ /* 0x018fec0000010000 */
[----:B------:R-:W-:Y:S05]  /*0620*/  @!P2 BRA `(.L_x_3) ;  /* 0x000000600084a947 */ /* 0x000fea0003800000 */
[----:B------:R-:W-:-:S13]  /*0630*/  ISETP.GT.U32.AND P0, PT, R10, 0x1, PT ;  /* 0x000000010a00780c */ /* 0x000fda0003f04070 */
[----:B------:R-:W-:Y:S05]  /*0640*/  @P0 EXIT ;  /* 0x000000000000094d */ /* 0x000fea0003800000 */
[----:B------:R-:W-:Y:S01]  /*0650*/  ULDC.64 UR4, c[0x0][0x650] ;  /* 0x0001940000047ab9 */ /* 0x000fe20000000a00 */
[----:B------:R-:W-:Y:S01]  /*0660*/  PRMT R0, RZ, 0x7610, R0 ;  /* 0x00007610ff007816 */ /* 0x000fe20000000000 */
[----:B------:R-:W-:Y:S01]  /*0670*/  IMAD.MOV.U32 R101, RZ, RZ, -0x1 ;  /* 0xffffffffff657424 */ /* 0x000fe200078e00ff */
[----:B------:R-:W-:Y:S01]  /*0680*/  ISETP.GE.U32.AND P0, PT, R16, UR4, PT ;  /* 0x0000000410007c0c */ /* 0x000fe2000bf06070 */
[----:B------:R-:W-:Y:S02]  /*0690*/  IMAD.MOV.U32 R100, RZ, RZ, -0x1 ;  /* 0xffffffffff647424 */ /* 0x000fe400078e00ff */
[----:B------:R-:W-:Y:S01]  /*06a0*/  IMAD.MOV.U32 R99, RZ, RZ, -0x1 ;  /* 0xffffffffff637424 */ /* 0x000fe200078e00ff */
[----:B------:R-:W-:-:S13]  /*06b0*/  ISETP.GE.U32.AND.EX P0, PT, R17, UR5, PT, P0 ;  /* 0x0000000511007c0c */ /* 0x000fda000bf06100 */
[----:B------:R-:W-:Y:S05]  /*06c0*/  @P0 BRA `(.L_x_4) ;  /* 0x0000000400540947 */ /* 0x000fea0003800000 */
[----:B------:R-:W0:Y:S01]  /*06d0*/  LDC.64 R20, c[0x0][0x628] ;  /* 0x00018a00ff147b82 */ /* 0x000e220000000a00 */
[----:B------:R-:W-:Y:S02]  /*06e0*/  IMAD.MOV.U32 R8, RZ, RZ, R16 ;  /* 0x000000ffff087224 */ /* 0x000fe400078e0010 */
[----:B------:R-:W-:-:S05]  /*06f0*/  IMAD.MOV.U32 R9, RZ, RZ, R17 ;  /* 0x000000ffff097224 */ /* 0x000fca00078e0011 */
[----:B------:R-:W1:Y:S08]  /*0700*/  LDC R0, c[0x0][0x630] ;  /* 0x00018c00ff007b82 */ /* 0x000e700000000800 */
[----:B------:R-:W2:Y:S01]  /*0710*/  LDC.64 R22, c[0x0][0x620] ;  /* 0x00018800ff167b82 */ /* 0x000ea20000000a00 */
[----:B0-----:R-:W-:-:S04]  /*0720*/  ISETP.NE.U32.AND P0, PT, R20, RZ, PT ;  /* 0x000000ff1400720c */ /* 0x001fc80003f05070 */
[----:B------:R-:W-:-:S13]  /*0730*/  ISETP.NE.AND.EX P0, PT, R21, RZ, PT, P0 ;  /* 0x000000ff1500720c */ /* 0x000fda0003f05300 */
[----:B-12---:R-:W-:Y:S05]  /*0740*/  @!P0 BRA `(.L_x_5) ;  /* 0x0000000000288947 */ /* 0x006fea0003800000 */
[----:B------:R-:W0:Y:S02]  /*0750*/  LDC R13, c[0x0][0x634] ;  /* 0x00018d00ff0d7b82 */ /* 0x000e240000000800 */
[----:B0-----:R-:W-:-:S05]  /*0760*/  IADD3 R13, P0, R16, R13, RZ ;  /* 0x0000000d100d7210 */ /* 0x001fca0007f1e0ff */
[----:B------:R-:W-:-:S04]  /*0770*/  IMAD.X R15, RZ, RZ, R17, P0 ;  /* 0x000000ffff0f7224 */ /* 0x000fc800000e0611 */
[----:B------:R-:W-:-:S04]  /*0780*/  IMAD.WIDE.U32 R8, R15, R20, RZ ;  /* 0x000000140f087225 */ /* 0x000fc800078e00ff */
[----:B------:R-:W-:-:S04]  /*0790*/  IMAD.WIDE.U32 R10, P0, R13, R21, R8 ;  /* 0x000000150d0a7225 */ /* 0x000fc80007800008 */
[----:B------:R-:W-:-:S04]  /*07a0*/  IMAD.WIDE.U32 R8, R13, R20, RZ ;  /* 0x000000140d087225 */ /* 0x000fc800078e00ff */
[----:B------:R-:W-:Y:S01]  /*07b0*/  IMAD.X R13, RZ, RZ, RZ, P0 ;  /* 0x000000ffff0d7224 */ /* 0x000fe200000e06ff */
[----:B------:R-:W-:Y:S01]  /*07c0*/  IADD3 RZ, P0, R9, R10, RZ ;  /* 0x0000000a09ff7210 */ /* 0x000fe20007f1e0ff */
[----:B------:R-:W-:-:S04]  /*07d0*/  IMAD.MOV.U32 R12, RZ, RZ, R11 ;  /* 0x000000ffff0c7224 */ /* 0x000fc800078e000b */
[----:B------:R-:W-:-:S08]  /*07e0*/  IMAD.WIDE.U32.X R8, R15, R21, R12, P0 ;  /* 0x000000150f087225 */ /* 0x000fd000000e040c */
.L_x_5:
[-CC-:B------:R-:W-:Y:S01]  /*07f0*/  SHF.R.U64 R99, R8, R0.reuse, R9.reuse ;  /* 0x0000000008637219 */ /* 0x180fe20000001209 */
[----:B------:R-:W0:Y:S01]  /*0800*/  LDC R12, c[0x0][0x618] ;  /* 0x00018600ff0c7b82 */ /* 0x000e220000000800 */
[----:B------:R-:W-:Y:S01]  /*0810*/  SHF.R.U32.HI R7, RZ, R0, R9 ;  /* 0x00000000ff077219 */ /* 0x000fe20000011609 */
[----:B------:R-:W-:Y:S01]  /*0820*/  ULDC UR4, c[0x0][0x150] ;  /* 0x0000540000047ab9 */ /* 0x000fe20000000800 */
[----:B------:R-:W-:Y:S02]  /*0830*/  IADD3 R11, P0, RZ, -R99, RZ ;  /* 0x80000063ff0b7210 */ /* 0x000fe40007f1e0ff */
[----:B------:R-:W-:-:S03]  /*0840*/  I2FP.F32.U32 R0, R6 ;  /* 0x0000000600007245 */ /* 0x000fc60000201000 */
[----:B------:R-:W1:Y:S01]  /*0850*/  LDC.64 R30, c[0x0][0x640] ;  /* 0x00019000ff1e7b82 */ /* 0x000e620000000a00 */
[----:B------:R-:W-:Y:S02]  /*0860*/  IMAD.X R13, RZ, RZ, ~R7, P0 ;  /* 0x000000ffff0d7224 */ /* 0x000fe400000e0e07 */
[----:B------:R-:W-:Y:S01]  /*0870*/  FMUL R0, R0, UR4 ;  /* 0x0000000400007c20 */ /* 0x000fe20008400000 */
[----:B------:R-:W-:Y:S01]  /*0880*/  IMAD.WIDE.U32 R8, R11, R22, R16 ;  /* 0x000000160b087225 */ /* 0x000fe200078e0010 */
[----:B------:R-:W-:-:S03]  /*0890*/  ULDC UR4, c[0x0][0x154] ;  /* 0x0000550000047ab9 */ /* 0x000fc60000000800 */
[----:B------:R-:W-:Y:S01]  /*08a0*/  IMAD R10, R13, R22, RZ ;  /* 0x000000160d0a7224 */ /* 0x000fe200078e02ff */
[----:B------:R-:W2:Y:S01]  /*08b0*/  LDC R7, c[0x0][0x144] ;  /* 0x00005100ff077b82 */ /* 0x000ea20000000800 */
[----:B------:R-:W3:Y:S02]  /*08c0*/  F2I.U32.TRUNC.NTZ R0, R0 ;  /* 0x0000000000007305 */ /* 0x000ee4000020f000 */
[----:B------:R-:W-:-:S04]  /*08d0*/  IMAD R11, R11, R23, R10 ;  /* 0x000000170b0b7224 */ /* 0x000fc800078e020a */
[----:B------:R-:W-:Y:S01]  /*08e0*/  IMAD.IADD R9, R9, 0x1, R11 ;  /* 0x0000000109097824 */ /* 0x000fe200078e020b */
[----:B------:R-:W4:Y:S01]  /*08f0*/  LDC R24, c[0x0][0x608] ;  /* 0x00018200ff187b82 */ /* 0x000f220000000800 */
[----:B------:R-:W-:-:S03]  /*0900*/  IMAD.MOV.U32 R11, RZ, RZ, -0x1 ;  /* 0xffffffffff0b7424 */ /* 0x000fc600078e00ff */
[-CC-:B0-----:R-:W-:Y:S02]  /*0910*/  SHF.R.U64 R22, R8, R12.reuse, R9.reuse ;  /* 0x0000000c08167219 */ /* 0x181fe40000001209 */
[----:B------:R-:W-:Y:S02]  /*0920*/  I2FP.F32.U32 R8, R5 ;  /* 0x0000000500087245 */ /* 0x000fe40000201000 */
[----:B------:R-:W0:Y:S01]  /*0930*/  LDC R28, c[0x0][0x658] ;  /* 0x00019600ff1c7b82 */ /* 0x000e220000000800 */
[----:B-1----:R-:W-:Y:S01]  /*0940*/  ISETP.NE.U32.AND P0, PT, R30, RZ, PT ;  /* 0x000000ff1e00720c */ /* 0x002fe20003f05070 */
[----:B---3--:R-:W-:Y:S02]  /*0950*/  IMAD.MOV R10, RZ, RZ, -R0 ;  /* 0x000000ffff0a7224 */ /* 0x008fe400078e0a00 */
[----:B------:R-:W-:Y:S01]  /*0960*/  FMUL R8, R8, UR4 ;  /* 0x0000000408087c20 */ /* 0x000fe20008400000 */
[----:B------:R-:W-:Y:S02]  /*0970*/  SHF.R.U32.HI R9, RZ, R12, R9 ;  /* 0x0000000cff097219 */ /* 0x000fe40000011609 */
[----:B------:R-:W-:Y:S01]  /*0980*/  ISETP.NE.AND.EX P0, PT, R31, RZ, PT, P0 ;  /* 0x000000ff1f00720c */ /* 0x000fe20003f05300 */
[----:B------:R1:W3:Y:S01]  /*0990*/  F2I.U32.TRUNC.NTZ R15, R8 ;  /* 0x00000008000f7305 */ /* 0x0002e2000020f000 */
[----:B------:R-:W1:Y:S01]  /*09a0*/  LDC R20, c[0x0][0x148] ;  /* 0x00005200ff147b82 */ /* 0x000e620000000800 */
[----:B--2---:R-:W-:-:S07]  /*09b0*/  IMAD R0, R7, R10, R6 ;  /* 0x0000000a07007224 */ /* 0x004fce00078e0206 */
[----:B------:R-:W2:Y:S01]  /*09c0*/  LDC R26, c[0x0][0x600] ;  /* 0x00018000ff1a7b82 */ /* 0x000ea20000000800 */
[-CC-:B----4-:R-:W-:Y:S02]  /*09d0*/  SHF.R.U64 R32, R22, R24.reuse, R9.reuse ;  /* 0x0000001816207219 */ /* 0x190fe40000001209 */
[----:B------:R-:W-:Y:S01]  /*09e0*/  SHF.R.U32.HI R7, RZ, R24, R9 ;  /* 0x00000018ff077219 */ /* 0x000fe20000011609 */
[----:B------:R-:W-:-:S04]  /*09f0*/  IMAD.MOV.U32 R9, RZ, RZ, 0x1 ;  /* 0x00000001ff097424 */ /* 0x000fc800078e00ff */
[----:B------:R-:W4:Y:S01]  /*0a00*/  LDC R21, c[0x0][0x648] ;  /* 0x00019200ff157b82 */ /* 0x000f220000000800 */
[-C--:B0-----:R-:W-:Y:S02]  /*0a10*/  SHF.L.U32 R6, R11, R28.reuse, RZ ;  /* 0x0000001c0b067219 */ /* 0x081fe400000006ff */
[--C-:B------:R-:W-:Y:S02]  /*0a20*/  SHF.R.U64 R24, R32, R28, R7.reuse ;  /* 0x0000001c20187219 */ /* 0x100fe40000001207 */
[----:B------:R-:W-:Y:S02]  /*0a30*/  LOP3.LUT R13, RZ, R6, RZ, 0x33, !PT ;  /* 0x00000006ff0d7212 */ /* 0x000fe400078e33ff */
[-C--:B------:R-:W-:Y:S01]  /*0a40*/  SHF.R.U32.HI R7, RZ, R28.reuse, R7 ;  /* 0x0000001cff077219 */ /* 0x080fe20000011607 */
[----:B------:R-:W0:Y:S01]  /*0a50*/  LDC R23, c[0x0][0x638] ;  /* 0x00018e00ff177b82 */ /* 0x000e220000000800 */
[----:B------:R-:W-:Y:S01]  /*0a60*/  SHF.L.U32 R12, R9, R28, RZ ;  /* 0x0000001c090c7219 */ /* 0x000fe200000006ff */
[----:B------:R-:W-:-:S06]  /*0a70*/  IMAD.MOV.U32 R6, RZ, RZ, R24 ;  /* 0x000000ffff067224 */ /* 0x000fcc00078e0018 */
[----:B------:R-:W0:Y:S01]  /*0a80*/  LDC R101, c[0x0][0x610] ;  /* 0x00018400ff657b82 */ /* 0x000e220000000800 */
[----:B-1-3--:R-:W-:Y:S05]  /*0a90*/  @!P0 BRA `(.L_x_6) ;  /* 0x0000000000288947 */ /* 0x00afea0003800000 */
[----:B------:R-:W1:Y:S02]  /*0aa0*/  LDC R11, c[0x0][0x64c] ;  /* 0x00019300ff0b7b82 */ /* 0x000e640000000800 */
[----:B-1----:R-:W-:-:S05]  /*0ab0*/  IADD3 R11, P0, R24, R11, RZ ;  /* 0x0000000b180b7210 */ /* 0x002fca0007f1e0ff */
        /* <DEDUP_REMOVED lines=8> */
.L_x_6:
[----:B----4-:R-:W-:Y:S01]  /*0b40*/  SHF.R.U64 R6, R6, R21, R7 ;  /* 0x0000001506067219 */ /* 0x010fe20000001207 */
[----:B--2---:R-:W-:Y:S01]  /*0b50*/  VIADD R7, R26, 0xffffffff ;  /* 0xffffffff1a077836 */ /* 0x004fe20000000000 */
[----:B------:R-:W-:Y:S01]  /*0b60*/  LOP3.LUT R13, R32, R13, RZ, 0xc0, !PT ;  /* 0x0000000d200d7212 */ /* 0x000fe200078ec0ff */
[----:B------:R-:W-:Y:S02]  /*0b70*/  IMAD.MOV R15, RZ, RZ, -R15 ;  /* 0x000000ffff0f7224 */ /* 0x000fe400078e0a0f */
[----:B------:R-:W-:Y:S02]  /*0b80*/  IMAD.MOV R8, RZ, RZ, -R6 ;  /* 0x000000ffff087224 */ /* 0x000fe400078e0a06 */
[----:B------:R-:W-:Y:S01]  /*0b90*/  IMAD R13, R12, R6, R13 ;  /* 0x000000060c0d7224 */ /* 0x000fe200078e020d */
[----:B------:R-:W-:Y:S01]  /*0ba0*/  LOP3.LUT R6, R22, R7, RZ, 0xc0, !PT ;  /* 0x0000000716067212 */ /* 0x000fe200078ec0ff */
[----:B------:R-:W-:Y:S02]  /*0bb0*/  @P3 IMAD R0, R20, R15, R5 ;  /* 0x0000000f14003224 */ /* 0x000fe400078e0205 */
[----:B0-----:R-:W-:-:S02]  /*0bc0*/  IMAD R5, R8, R23, R24 ;  /* 0x0000001708057224 */ /* 0x001fc400078e0218 */
[----:B------:R-:W-:Y:S02]  /*0bd0*/  IMAD R101, R13, R101, R0 ;  /* 0x000000650d657224 */ /* 0x000fe400078e0200 */
[----:B------:R-:W-:Y:S02]  /*0be0*/  IMAD R6, R5, R26, R6 ;  /* 0x0000001a05067224 */ /* 0x000fe400078e0206 */
[----:B------:R-:W-:-:S03]  /*0bf0*/  IMAD.MOV.U32 R0, RZ, RZ, 0x1 ;  /* 0x00000001ff007424 */ /* 0x000fc600078e00ff */
[----:B------:R-:W-:Y:S02]  /*0c00*/  SEL R100, R6, R101, !P3 ;  /* 0x0000006506647207 */ /* 0x000fe40005800000 */
[----:B------:R-:W-:-:S07]  /*0c10*/  SEL R101, R101, R6, !P3 ;  /* 0x0000000665657207 */ /* 0x000fce0005800000 */
.L_x_4:
[----:B------:R-:W-:-:S08]  /*0c20*/  NOP ;  /* 0x0000000000007918 */ /* 0x000fd00000000000 */
[----:B------:R-:W0:Y:S02]  /*0c30*/  USETMAXREG.TRY_ALLOC.CTAPOOL UP0, 0xe8 ;  /* 0x000000e8000079c8 */ /* 0x000e240008000600 */
[----:B0-----:R-:W-:-:S13]  /*0c40*/  PLOP3.LUT P0, PT, PT, PT, UP0, 0x80, 0x0 ;  /* 0x000000000000781c */ /* 0x001fda0003f0f008 */
[----:B------:R-:W-:Y:S05]  /*0c50*/  @!P0 BRA `(.L_x_4) ;  /* 0xfffffffc00f08947 */ /* 0x000fea000383ffff */
[----:B------:R-:W-:Y:S01]  /*0c60*/  ULDC.64 UR4, c[0x0][0x598] ;  /* 0x0001660000047ab9 */ /* 0x000fe20000000a00 */
[----:B------:R-:W-:Y:S01]  /*0c70*/  ULDC.64 UR36, c[0x0][0x208] ;  /* 0x0000820000247ab9 */ /* 0x000fe20000000a00 */
[----:B------:R-:W-:-:S04]  /*0c80*/  ISETP.NE.U32.AND P0, PT, RZ, UR4, PT ;  /* 0x00000004ff007c0c */ /* 0x000fc8000bf05070 */
[----:B------:R-:W-:-:S13]  /*0c90*/  ISETP.NE.AND.EX P0, PT, RZ, UR5, PT, P0 ;  /* 0x00000005ff007c0c */ /* 0x000fda000bf05300 */
[----:B------:R-:W-:Y:S05]  /*0ca0*/  @!P0 BRA `(.L_x_7) ;  /* 0x00000000001c8947 */ /* 0x000fea0003800000 */
[----:B------:R-:W0:Y:S02]  /*0cb0*/  LDC.64 R6, c[0x0][0x598] ;  /* 0x00016600ff067b82 */ /* 0x000e240000000a00 */
[----:B0-----:R-:W2:Y:S02]  /*0cc0*/  LDG.E.64 R6, desc[UR36][R6.64] ;  /* 0x0000002406067981 */ /* 0x001ea4000c1e1b00 */
[----:B--2---:R-:W-:-:S04]  /*0cd0*/  ISETP.NE.U32.AND P0, PT, R6, RZ, PT ;  /* 0x000000ff0600720c */ /* 0x004fc80003f05070 */
[----:B------:R-:W-:-:S13]  /*0ce0*/  ISETP.NE.AND.EX P0, PT, R7, RZ, PT, P0 ;  /* 0x000000ff0700720c */ /* 0x000fda0003f05300 */
[----:B------:R-:W-:Y:S05]  /*0cf0*/  @!P0 BRA `(.L_x_7) ;  /* 0x0000000000088947 */ /* 0x000fea0003800000 */
[----:B------:R0:W5:Y:S01]  /*0d00*/  LD.E R19, desc[UR36][R6.64] ;  /* 0x0000002406137980 */ /* 0x000162000c101900 */
[----:B------:R-:W-:Y:S05]  /*0d10*/  BRA `(.L_x_8) ;  /* 0x0000000000247947 */ /* 0x000fea0003800000 */
.L_x_7:
[----:B------:R-:W-:Y:S02]  /*0d20*/  ULDC.64 UR4, c[0x0][0x588] ;  /* 0x0001620000047ab9 */ /* 0x000fe40000000a00 */
[----:B------:R-:W-:-:S04]  /*0d30*/  ISETP.NE.U32.AND P0, PT, RZ, UR4, PT ;  /* 0x00000004ff007c0c */ /* 0x000fc8000bf05070 */
[----:B------:R-:W-:-:S13]  /*0d40*/  ISETP.NE.AND.EX P0, PT, RZ, UR5, PT, P0 ;  /* 0x00000005ff007c0c */ /* 0x000fda000bf05300 */
[----:B------:R-:W-:Y:S05]  /*0d50*/  @!P0 BRA `(.L_x_9) ;  /* 0x00000000000c8947 */ /* 0x000fea0003800000 */
[----:B------:R-:W0:Y:S02]  /*0d60*/  LDC.64 R6, c[0x0][0x588] ;  /* 0x00016200ff067b82 */ /* 0x000e240000000a00 */
[----:B0-----:R1:W5:Y:S01]  /*0d70*/  LDG.E R19, desc[UR36][R6.64] ;  /* 0x0000002406137981 */ /* 0x001362000c1e1900 */
[----:B------:R-:W-:Y:S05]  /*0d80*/  BRA `(.L_x_8) ;  /* 0x0000000000087947 */ /* 0x000fea0003800000 */
.L_x_9:
[----:B------:R-:W-:Y:S02]  /*0d90*/  ULDC UR4, c[0x0][0x580] ;  /* 0x0001600000047ab9 */ /* 0x000fe40000000800 */
[----:B------:R-:W-:-:S07]  /*0da0*/  IMAD.U32 R19, RZ, RZ, UR4 ;  /* 0x00000004ff137e24 */ /* 0x000fce000f8e00ff */
.L_x_8:
[----:B------:R-:W-:Y:S02]  /*0db0*/  ULDC.64 UR4, c[0x0][0x5a0] ;  /* 0x0001680000047ab9 */ /* 0x000fe40000000a00 */
[----:B------:R-:W-:-:S04]  /*0dc0*/  ISETP.NE.U32.AND P0, PT, RZ, UR4, PT ;  /* 0x00000004ff007c0c */ /* 0x000fc8000bf05070 */
[----:B------:R-:W-:-:S13]  /*0dd0*/  ISETP.NE.AND.EX P0, PT, RZ, UR5, PT, P0 ;  /* 0x00000005ff007c0c */ /* 0x000fda000bf05300 */
[----:B------:R-:W-:Y:S05]  /*0de0*/  @!P0 BRA `(.L_x_10) ;  /* 0x00000000001c8947 */ /* 0x000fea0003800000 */
[----:B01----:R-:W0:Y:S02]  /*0df0*/  LDC.64 R6, c[0x0][0x5a0] ;  /* 0x00016800ff067b82 */ /* 0x003e240000000a00 */
[----:B0-----:R-:W2:Y:S02]  /*0e00*/  LDG.E.64 R6, desc[UR36][R6.64] ;  /* 0x0000002406067981 */ /* 0x001ea4000c1e1b00 */
[----:B--2---:R-:W-:-:S04]  /*0e10*/  ISETP.NE.U32.AND P0, PT, R6, RZ, PT ;  /* 0x000000ff0600720c */ /* 0x004fc80003f05070 */
[----:B------:R-:W-:-:S13]  /*0e20*/  ISETP.NE.AND.EX P0, PT, R7, RZ, PT, P0 ;  /* 0x000000ff0700720c */ /* 0x000fda0003f05300 */
[----:B------:R-:W-:Y:S05]  /*0e30*/  @!P0 BRA `(.L_x_10) ;  /* 0x0000000000088947 */ /* 0x000fea0003800000 */
[----:B------:R0:W5:Y:S01]  /*0e40*/  LD.E R88, desc[UR36][R6.64] ;  /* 0x0000002406587980 */ /* 0x000162000c101900 */
[----:B------:R-:W-:Y:S05]  /*0e50*/  BRA `(.L_x_11) ;  /* 0x0000000000247947 */ /* 0x000fea0003800000 */
.L_x_10:
[----:B------:R-:W-:Y:S02]  /*0e60*/  ULDC.64 UR4, c[0x0][0x590] ;  /* 0x0001640000047ab9 */ /* 0x000fe40000000a00 */
[----:B------:R-:W-:-:S04]  /*0e70*/  ISETP.NE.U32.AND P0, PT, RZ, UR4, PT ;  /* 0x00000004ff007c0c */ /* 0x000fc8000bf05070 */
[----:B------:R-:W-:-:S13]  /*0e80*/  ISETP.NE.AND.EX P0, PT, RZ, UR5, PT, P0 ;  /* 0x00000005ff007c0c */ /* 0x000fda000bf05300 */
[----:B------:R-:W-:Y:S05]  /*0e90*/  @!P0 BRA `(.L_x_12) ;  /* 0x00000000000c8947 */ /* 0x000fea0003800000 */
[----:B------:R-:W2:Y:S02]  /*0ea0*/  LDC.64 R88, c[0x0][0x590] ;  /* 0x00016400ff587b82 */ /* 0x000ea40000000a00 */
[----:B--2---:R2:W5:Y:S01]  /*0eb0*/  LDG.E R88, desc[UR36][R88.64] ;  /* 0x0000002458587981 */ /* 0x004562000c1e1900 */
[----:B------:R-:W-:Y:S05]  /*0ec0*/  BRA `(.L_x_11) ;  /* 0x0000000000087947 */ /* 0x000fea0003800000 */
.L_x_12:
[----:B------:R-:W-:Y:S02]  /*0ed0*/  ULDC UR4, c[0x0][0x584] ;  /* 0x0001610000047ab9 */ /* 0x000fe40000000800 */
[----:B------:R-:W-:-:S07]  /*0ee0*/  IMAD.U32 R88, RZ, RZ, UR4 ;  /* 0x00000004ff587e24 */ /* 0x000fce000f8e00ff */
.L_x_11:
[----:B------:R-:W-:-:S13]  /*0ef0*/  LOP3.LUT P0, RZ, R0, 0xff, RZ, 0xc0, !PT ;  /* 0x000000ff00ff7812 */ /* 0x000fda000780c0ff */
[----:B------:R-:W-:Y:S05]  /*0f00*/  @!P0 EXIT ;  /* 0x000000000000894d */ /* 0x000fea0003800000 */
[----:B------:R-:W3:Y:S01]  /*0f10*/  LDC R90, c[0x0][0x658] ;  /* 0x00019600ff5a7b82 */ /* 0x000ee20000000800 */
[----:B------:R-:W-:Y:S01]  /*0f20*/  ULDC.64 UR6, c[0x0][0x288] ;  /* 0x0000a20000067ab9 */ /* 0x000fe20000000a00 */
[----:B------:R-:W-:Y:S01]  /*0f30*/  LOP3.LUT R14, R14, 0x1, RZ, 0xc0, !PT ;  /* 0x000000010e0e7812 */ /* 0x000fe200078ec0ff */
[----:B------:R-:W-:Y:S01]  /*0f40*/  UIADD3 UR4, UR7, 0x3f, URZ ;  /* 0x0000003f07047890 */ /* 0x000fe2000fffe03f */
[----:B------:R-:W-:Y:S01]  /*0f50*/  SHF.R.U32.HI R0, RZ, 0x2, R3 ;  /* 0x00000002ff007819 */ /* 0x000fe20000011603 */
[----:B01----:R-:W-:Y:S01]  /*0f60*/  IMAD.MOV.U32 R7, RZ, RZ, -0x1 ;  /* 0xffffffffff077424 */ /* 0x003fe200078e00ff */
[----:B------:R-:W-:Y:S01]  /*0f70*/  SHF.R.U32.HI R4, RZ, 0x1, R4 ;  /* 0x00000001ff047819 */ /* 0x000fe20000011604 */
[----:B------:R-:W-:Y:S01]  /*0f80*/  USHF.R.S32.HI UR5, URZ, 0x1f, UR4 ;  /* 0x0000001f3f057899 */ /* 0x000fe20008011404 */
[----:B------:R-:W0:Y:S01]  /*0f90*/  LDC.64 R92, c[0x0][0x5c8] ;  /* 0x00017200ff5c7b82 */ /* 0x000e220000000a00 */
[----:B------:R-:W-:Y:S01]  /*0fa0*/  IMAD.SHL.U32 R5, R14, 0x40, RZ ;  /* 0x000000400e057824 */ /* 0x000fe200078e00ff */
[----:B------:R-:W-:Y:S01]  /*0fb0*/  LOP3.LUT R0, R0, 0x7, RZ, 0xc0, !PT ;  /* 0x0000000700007812 */ /* 0x000fe200078ec0ff */
[----:B------:R-:W-:Y:S01]  /*0fc0*/  ULEA.HI UR5, UR5, UR4, URZ, 0x6 ;  /* 0x0000000405057291 */ /* 0x000fe2000f8f303f */
[----:B------:R-:W-:Y:S01]  /*0fd0*/  LOP3.LUT R23, R4, 0x30, RZ, 0xc0, !PT ;  /* 0x0000003004177812 */ /* 0x000fe200078ec0ff */
[----:B------:R-:W-:Y:S01]  /*0fe0*/  IMAD.MOV.U32 R9, RZ, RZ, 0x1 ;  /* 0x00000001ff097424 */ /* 0x000fe200078e00ff */
[--C-:B------:R-:W-:Y:S01]  /*0ff0*/  LOP3.LUT R22, R5, 0x40, R0.reuse, 0xe2, !PT ;  /* 0x0000004005167812 */ /* 0x100fe200078ee200 */
[----:B------:R-:W-:Y:S01]  /*1000*/  USHF.R.S32.HI UR43, URZ, 0x6, UR5 ;  /* 0x000000063f2b7899 */ /* 0x000fe20008011405 */
[----:B------:R-:W1:Y:S01]  /*1010*/  LDC R95, c[0x0][0x600] ;  /* 0x00018000ff5f7b82 */ /* 0x000e620000000800 */
[-C--:B------:R-:W-:Y:S01]  /*1020*/  IADD3 R5, RZ, -R23.reuse, -R0 ;  /* 0x80000017ff057210 */ /* 0x080fe20007ffe800 */
[----:B------:R-:W-:Y:S01]  /*1030*/  IMAD.U32 R6, RZ, RZ, UR6 ;  /* 0x00000006ff067e24 */ /* 0x000fe2000f8e00ff */
[C---:B--2---:R-:W-:Y:S01]  /*1040*/  LOP3.LUT R89, R3.reuse, 0x3, RZ, 0xc0, !PT ;  /* 0x0000000303597812 */ /* 0x044fe200078ec0ff */
[----:B------:R-:W-:Y:S01]  /*1050*/  UISETP.LT.AND UP0, UPT, UR43, 0x1, UPT ;  /* 0x000000012b00788c */ /* 0x000fe2000bf01270 */
[----:B------:R-:W-:Y:S01]  /*1060*/  LOP3.LUT R94, R3, 0x80, RZ, 0xc0, !PT ;  /* 0x00000080035e7812 */ /* 0x000fe200078ec0ff */
[----:B------:R-:W-:Y:S01]  /*1070*/  IMAD R5, R14, -0x40, R5 ;  /* 0xffffffc00e057824 */ /* 0x000fe200078e0205 */
[----:B------:R-:W-:Y:S01]  /*1080*/  ULDC UR4, c[0x0][0x284] ;  /* 0x0000a10000047ab9 */ /* 0x000fe20000000800 */
[-C--:B---3--:R-:W-:Y:S01]  /*1090*/  SHF.L.U32 R7, R7, R90.reuse, RZ ;  /* 0x0000005a07077219 */ /* 0x088fe200000006ff */
[----:B------:R-:W-:Y:S01]  /*10a0*/  USEL UR44, UR43, 0x1, UP0 ;  /* 0x000000012b2c7887 */ /* 0x000fe20008000000 */
[----:B------:R-:W-:Y:S01]  /*10b0*/  LOP3.LUT R22, R22, R23, RZ, 0xfc, !PT ;  /* 0x0000001716167212 */ /* 0x000fe200078efcff */
[----:B------:R-:W-:Y:S01]  /*10c0*/  IMAD R89, R89, -0x2, R6 ;  /* 0xfffffffe59597824 */ /* 0x000fe200078e0206 */
[----:B------:R-:W-:Y:S01]  /*10d0*/  SHF.L.U32 R90, R9, R90, RZ ;  /* 0x0000005a095a7219 */ /* 0x000fe200000006ff */
[----:B------:R-:W-:Y:S01]  /*10e0*/  VIADD R97, R5, UR4 ;  /* 0x0000000405617c36 */ /* 0x000fe20008000000 */
[----:B------:R-:W-:Y:S01]  /*10f0*/  LOP3.LUT R98, R18, 0x1, RZ, 0xfc, !PT ;  /* 0x0000000112627812 */ /* 0x000fe200078efcff */
[----:B------:R-:W-:Y:S01]  /*1100*/  IMAD.MOV.U32 R23, RZ, RZ, RZ ;  /* 0x000000ffff177224 */ /* 0x000fe200078e00ff */
[C---:B0-----:R-:W-:Y:S01]  /*1110*/  SHF.L.U64.HI R91, R92.reuse, 0x3, R93 ;  /* 0x000000035c5b7819 */ /* 0x041fe2000001025d */
[----:B------:R-:W-:Y:S01]  /*1120*/  IMAD.SHL.U32 R92, R92, 0x8, RZ ;  /* 0x000000085c5c7824 */ /* 0x000fe200078e00ff */
[----:B------:R-:W-:Y:S01]  /*1130*/  SHF.R.U32.HI R94, RZ, 0x7, R94 ;  /* 0x00000007ff5e7819 */ /* 0x000fe2000001165e */
[----:B------:R-:W-:Y:S01]  /*1140*/  IMAD.SHL.U32 R93, R3, 0x2, RZ ;  /* 0x00000002035d7824 */ /* 0x000fe200078e00ff */
[----:B------:R-:W-:Y:S01]  /*1150*/  LOP3.LUT R96, RZ, R7, RZ, 0x33, !PT ;  /* 0x00000007ff607212 */ /* 0x000fe200078e33ff */
[----:B------:R-:W-:Y:S01]  /*1160*/  UIADD3 UR44, UR43, -UR44, URZ ;  /* 0x8000002c2b2c7290 */ /* 0x000fe2000fffe03f */
[----:B------:R-:W-:Y:S01]  /*1170*/  UMOV UR40, URZ ;  /* 0x0000003f00287c82 */ /* 0x000fe20008000000 */
[----:B-1----:R-:W-:Y:S01]  /*1180*/  VIADD R95, R95, 0xffffffff ;  /* 0xffffffff5f5f7836 */ /* 0x002fe20000000000 */
[----:B------:R-:W-:-:S09]  /*1190*/  UMOV UR42, URZ ;  /* 0x0000003f002a7c82 */ /* 0x000fd20008000000 */
.L_x_158:
[----:B0-----:R-:W0:Y:S01]  /*11a0*/  SHFL.IDX PT, R0, R94, RZ, 0x1f ;  /* 0x00001fff5e007589 */ /* 0x001e2200000e0000 */
[----:B-1----:R-:W1:Y:S01]  /*11b0*/  S2UR UR7, SR_CgaCtaId ;  /* 0x00000000000779c3 */ /* 0x002e620000008800 */
[----:B------:R-:W-:Y:S01]  /*11c0*/  UMOV UR6, 0x400 ;  /* 0x0000040000067882 */ /* 0x000fe20000000000 */
[----:B0-----:R-:W-:Y:S01]  /*11d0*/  R2UR UR4, R0 ;  /* 0x00000000000472ca */ /* 0x001fe200000e0000 */
[----:B-1----:R-:W-:-:S12]  /*11e0*/  ULEA UR46, UR7, UR6, 0x18 ;  /* 0x00000006072e7291 */ /* 0x002fd8000f8ec03f */
[----:B------:R-:W-:-:S04]  /*11f0*/  ULEA.HI UR5, UR4, UR4, URZ, 0x1 ;  /* 0x0000000404057291 */ /* 0x000fc8000f8f083f */
[----:B------:R-:W-:-:S04]  /*1200*/  ULOP3.LUT UR5, UR5, 0x7fffe, URZ, 0xc0, !UPT ;  /* 0x0007fffe05057892 */ /* 0x000fc8000f8ec03f */
[----:B------:R-:W-:-:S03]  /*1210*/  UIADD3 UR5, UR4, -UR5, URZ ;  /* 0x8000000504057290 */ /* 0x000fc6000fffe03f */
[----:B------:R-:W-:Y:S01]  /*1220*/  ULDC UR4, c[0x0][0x28c] ;  /* 0x0000a30000047ab9 */ /* 0x000fe20000000800 */
[----:B------:R-:W-:Y:S01]  /*1230*/  ULEA UR5, UR5, UR46, 0xd ;  /* 0x0000002e05057291 */ /* 0x000fe2000f8e683f */
[----:B------:R-:W-:-:S03]  /*1240*/  ISETP.LT.AND P0, PT, RZ, UR4, PT ;  /* 0x00000004ff007c0c */ /* 0x000fc6000bf01270 */
[----:B------:R-:W-:-:S04]  /*1250*/  UIADD3 UR5, UR5, 0x100, URZ ;  /* 0x0000010005057890 */ /* 0x000fc8000fffe03f */
[----:B------:R-:W-:-:S04]  /*1260*/  USHF.R.U32.HI UR5, URZ, 0x4, UR5 ;  /* 0x000000043f057899 */ /* 0x000fc80008011605 */
[----:B------:R-:W-:-:S04]  /*1270*/  ULOP3.LUT UR5, UR5, 0x3fff, URZ, 0xc0, !UPT ;  /* 0x00003fff05057892 */ /* 0x000fc8000f8ec03f */
[----:B------:R-:W-:Y:S01]  /*1280*/  ULOP3.LUT UR45, UR5, 0x10000, URZ, 0xfc, !UPT ;  /* 0x00010000052d7892 */ /* 0x000fe2000f8efc3f */
[----:B---345:R-:W-:Y:S11]  /*1290*/  @P0 BRA `(.L_x_13) ;  /* 0x0000000000400947 */ /* 0x038ff60003800000 */
[----:B------:R-:W-:Y:S01]  /*12a0*/  MOV R0, 0x0 ;  /* 0x0000000000007802 */ /* 0x000fe20000000f00 */
[----:B------:R-:W-:Y:S01]  /*12b0*/  ULDC.64 UR4, c[0x4][0x68] ;  /* 0x01001a0000047ab9 */ /* 0x000fe20000000a00 */
[----:B------:R-:W-:Y:S01]  /*12c0*/  ULDC.64 UR6, c[0x4][0x8] ;  /* 0x0100020000067ab9 */ /* 0x000fe20000000a00 */
[----:B------:R-:W-:Y:S01]  /*12d0*/  IMAD.U32 R4, RZ, RZ, UR4 ;  /* 0x00000004ff047e24 */ /* 0x000fe2000f8e00ff */
[----:B------:R0:W1:Y:S01]  /*12e0*/  LDC.64 R14, c[0x4][R0] ;  /* 0x01000000000e7b82 */ /* 0x0000620000000a00 */
[----:B------:R-:W-:Y:S01]  /*12f0*/  IMAD.U32 R5, RZ, RZ, UR5 ;  /* 0x00000005ff057e24 */ /* 0x000fe2000f8e00ff */
[----:B------:R-:W-:Y:S01]  /*1300*/  ULDC.64 UR4, c[0x4][0x70] ;  /* 0x01001c0000047ab9 */ /* 0x000fe20000000a00 */
[----:B------:R-:W-:Y:S02]  /*1310*/  IMAD.U32 R10, RZ, RZ, UR6 ;  /* 0x00000006ff0a7e24 */ /* 0x000fe4000f8e00ff */
[----:B------:R-:W-:Y:S02]  /*1320*/  IMAD.U32 R6, RZ, RZ, UR4 ;  /* 0x00000004ff067e24 */ /* 0x000fe4000f8e00ff */
[----:B------:R-:W-:-:S02]  /*1330*/  IMAD.U32 R7, RZ, RZ, UR5 ;  /* 0x00000005ff077e24 */ /* 0x000fc4000f8e00ff */
[----:B------:R-:W-:Y:S02]  /*1340*/  IMAD.U32 R11, RZ, RZ, UR7 ;  /* 0x00000007ff0b7e24 */ /* 0x000fe4000f8e00ff */
[----:B------:R-:W-:Y:S02]  /*1350*/  IMAD.MOV.U32 R8, RZ, RZ, 0x1e1 ;  /* 0x000001e1ff087424 */ /* 0x000fe400078e00ff */
[----:B------:R-:W-:Y:S02]  /*1360*/  IMAD.MOV.U32 R12, RZ, RZ, 0x1 ;  /* 0x00000001ff0c7424 */ /* 0x000fe400078e00ff */
[----:B0-----:R-:W-:-:S07]  /*1370*/  IMAD.MOV.U32 R13, RZ, RZ, RZ ;  /* 0x000000ffff0d7224 */ /* 0x001fce00078e00ff */
[----:B------:R-:W-:-:S07]  /*1380*/  LEPC R20, `(.L_x_13) ;  /* 0x000000001014794e */ /* 0x000fce0000000000 */
[----:B-1---5:R-:W-:Y:S05]  /*1390*/  CALL.ABS.NOINC R14 ;  /* 0x000000000e007343 */ /* 0x022fea0003c00000 */
.L_x_13:
[----:B------:R-:W-:-:S13]  /*13a0*/  ISETP.NE.AND P0, PT, R98, 0x3, PT ;  /* 0x000000036200780c */ /* 0x000fda0003f05270 */
[----:B------:R-:W-:Y:S05]  /*13b0*/  @!P0 BRA `(.L_x_14) ;  /* 0x0000000000048947 */ /* 0x000fea0003800000 */
[----:B------:R-:W-:Y:S01]  /*13c0*/  BPT.TRAP 0x1 ;  /* 0x000000040000795c */ /* 0x000fe20000300000 */
.L_x_14:
[----:B------:R-:W-:Y:S02]  /*13d0*/  IMAD.U32 R3, RZ, RZ, UR42 ;  /* 0x0000002aff037e24 */ /* 0x000fe4000f8e00ff */
[----:B------:R-:W-:-:S03]  /*13e0*/  IMAD.U32 R0, RZ, RZ, UR40 ;  /* 0x00000028ff007e24 */ /* 0x000fc6000f8e00ff */
[----:B------:R-:W-:Y:S02]  /*13f0*/  LEA R3, R3, UR46, 0x3 ;  /* 0x0000002e03037c11 */ /* 0x000fe4000f8e18ff */
[----:B------:R-:W-:-:S04]  /*1400*/  SHF.L.U32 R0, R0, 0x1f, RZ ;  /* 0x0000001f00007819 */ /* 0x000fc800000006ff */
[----:B------:R0:W1:Y:S01]  /*1410*/  SYNCS.PHASECHK.TRANS64.TRYWAIT P1, [R3+URZ], R0 ;  /* 0x00000000030075a7 */ /* 0x000062000802017f */
[----:B------:R-:W-:Y:S05]  /*1420*/  @!P0 BRA `(.L_x_15) ;  /* 0x0000000000048947 */ /* 0x000fea0003800000 */
[----:B------:R-:W-:Y:S01]  /*1430*/  BPT.TRAP 0x1 ;  /* 0x000000040000795c */ /* 0x000fe20000300000 */
.L_x_15:
[----:B------:R-:W-:-:S05]  /*1440*/  IMAD.U32 R4, RZ, RZ, UR44 ;  /* 0x0000002cff047e24 */ /* 0x000fca000f8e00ff */
[----:B------:R-:W-:Y:S01]  /*1450*/  ISETP.GE.AND P2, PT, R4, 0x1, PT ;  /* 0x000000010400780c */ /* 0x000fe20003f46270 */
[----:B-1----:R-:W-:-:S12]  /*1460*/  @P1 BRA `(.L_x_16) ;  /* 0x0000000000081947 */ /* 0x002fd80003800000 */
[----:B------:R-:W1:Y:S02]  /*1470*/  SYNCS.PHASECHK.TRANS64.TRYWAIT P1, [R3+URZ], R0 ;  /* 0x00000000030075a7 */ /* 0x000e64000802017f */
[----:B-1----:R-:W-:Y:S05]  /*1480*/  @!P1 BRA `(.L_x_17) ;  /* 0x0000006800609947 */ /* 0x002fea0003800000 */
.L_x_16:
[----:B------:R-:W-:Y:S05]  /*1490*/  WARPSYNC.ALL ;  /* 0x0000000000007948 */ /* 0x000fea0003800000 */
[----:B------:R-:W-:Y:S01]  /*14a0*/  UIADD3 UR4, UR46, 0x18100, URZ ;  /* 0x000181002e047890 */ /* 0x000fe2000fffe03f */
[----:B------:R-:W-:Y:S01]  /*14b0*/  WARPGROUP.ARRIVE ;  /* 0x00000000000079c5 */ /* 0x000fe20000000000 */
[----:B------:R-:W-:Y:S02]  /*14c0*/  ULEA UR5, UR42, UR45, 0xb ;  /* 0x0000002d2a057291 */ /* 0x000fe4000f8e583f */
[----:B------:R-:W-:Y:S01]  /*14d0*/  USHF.R.U32.HI UR4, URZ, 0x4, UR4 ;  /* 0x000000043f047899 */ /* 0x000fe20008011604 */
[----:B------:R-:W-:Y:S01]  /*14e0*/  UMOV UR9, 0x40000040 ;  /* 0x4000004000097882 */ /* 0x000fe20000000000 */
[----:B------:R-:W-:-:S02]  /*14f0*/  UMOV UR11, 0x40000040 ;  /* 0x40000040000b7882 */ /* 0x000fc40000000000 */
[----:B------:R-:W-:Y:S01]  /*1500*/  ULOP3.LUT UR4, UR4, 0x3fff, URZ, 0xc0, !UPT ;  /* 0x00003fff04047892 */ /* 0x000fe2000f8ec03f */
[----:B------:R-:W-:-:S03]  /*1510*/  UMOV UR8, UR5 ;  /* 0x0000000500087c82 */ /* 0x000fc60008000000 */
[----:B------:R-:W-:-:S04]  /*1520*/  ULOP3.LUT UR4, UR4, 0x10000, URZ, 0xfc, !UPT ;  /* 0x0001000004047892 */ /* 0x000fc8000f8efc3f */
[----:B------:R-:W-:-:S07]  /*1530*/  ULEA UR6, UR42, UR4, 0xb ;  /* 0x000000042a067291 */ /* 0x000fce000f8e583f */
[----:B------:R-:W-:Y:S02]  /*1540*/  UMOV UR10, UR6 ;  /* 0x00000006000a7c82 */ /* 0x000fe40008000000 */
[----:B------:R-:W-:Y:S01]  /*1550*/  HGMMA.64x128x8.F32.TF32 R24, gdesc[UR8], RZ, !UPT, gsb0 ;  /* 0x05e00000081879f0 */ /* 0x000fe2000c0028ff */
[----:B------:R-:W-:Y:S02]  /*1560*/  UIADD3 UR8, UR5, 0x2, URZ ;  /* 0x0000000205087890 */ /* 0x000fe4000fffe03f */
[----:B------:R-:W-:Y:S01]  /*1570*/  UIADD3 UR10, UR6, 0x2, URZ ;  /* 0x00000002060a7890 */ /* 0x000fe2000fffe03f */
[----:B------:R-:W-:Y:S01]  /*1580*/  UMOV UR9, 0x40000040 ;  /* 0x4000004000097882 */ /* 0x000fe20000000000 */
[----:B------:R-:W-:Y:S01]  /*1590*/  UMOV UR11, 0x40000040 ;  /* 0x40000040000b7882 */ /* 0x000fe20000000000 */
[----:B------:R-:W-:Y:S02]  /*15a0*/  WARPGROUP.DEPBAR.LE gsb0, 0x0 ;  /* 0x00008000000079c5 */ /* 0x000fe40000010000 */
[----:B------:R-:W-:-:S06]  /*15b0*/  WARPGROUP.ARRIVE ;  /* 0x00000000000079c5 */ /* 0x000fcc0000000000 */
[----:B------:R-:W-:Y:S01]  /*15c0*/  HGMMA.64x128x8.F32.TF32 R24, gdesc[UR8], R24, gsb0 ;  /* 0x05e00000081879f0 */ /* 0x000fe20008002818 */
        /* <DEDUP_REMOVED lines=41> */
[----:B------:R-:W-:Y:S03]  /*1860*/  HGMMA.64x128x8.F32.TF32 R24, gdesc[UR8], R24, gsb0 ;  /* 0x05e00000081879f0 */ /* 0x000fe60008002818 */
[----:B------:R-:W-:Y:S02]  /*1870*/  WARPGROUP.DEPBAR.LE gsb0, 0x0 ;  /* 0x00008000000079c5 */ /* 0x000fe40000010000 */
[----:B------:R-:W-:Y:S05]  /*1880*/  @!P2 BRA `(.L_x_18) ;  /* 0x00000004008ca947 */ /* 0x000fea0003800000 */
[----:B------:R-:W-:Y:S01]  /*1890*/  UIADD3 UR5, UR42, 0x1, URZ ;  /* 0x000000012a057890 */ /* 0x000fe2000fffe03f */
[----:B01----:R-:W-:-:S03]  /*18a0*/  IMAD.U32 R0, RZ, RZ, UR44 ;  /* 0x0000002cff007e24 */ /* 0x003fc6000f8e00ff */
[----:B------:R-:W-:-:S04]  /*18b0*/  UISETP.NE.AND UP0, UPT, UR5, 0x3, UPT ;  /* 0x000000030500788c */ /* 0x000fc8000bf05270 */
[----:B------:R-:W-:Y:S02]  /*18c0*/  USEL UR6, URZ, 0x1, UP0 ;  /* 0x000000013f067887 */ /* 0x000fe40008000000 */
[----:B------:R-:W-:Y:S02]  /*18d0*/  USEL UR5, UR5, URZ, UP0 ;  /* 0x0000003f05057287 */ /* 0x000fe40008000000 */
[----:B------:R-:W-:-:S06]  /*18e0*/  ULOP3.LUT UR6, UR40, UR6, URZ, 0x3c, !UPT ;  /* 0x0000000628067292 */ /* 0x000fcc000f8e3c3f */
[----:B------:R-:W-:Y:S01]  /*18f0*/  IMAD.U32 R5, RZ, RZ, UR6 ;  /* 0x00000006ff057e24 */ /* 0x000fe2000f8e00ff */
[----:B------:R-:W-:-:S06]  /*1900*/  UMOV UR6, UR42 ;  /* 0x0000002a00067c82 */ /* 0x000fcc0008000000 */
.L_x_25:
[----:B01----:R-:W-:Y:S05]  /*1910*/  @!P0 BRA `(.L_x_19) ;  /* 0x0000000000048947 */ /* 0x003fea0003800000 */
[----:B------:R-:W-:Y:S01]  /*1920*/  BPT.TRAP 0x1 ;  /* 0x000000040000795c */ /* 0x000fe20000300000 */
.L_x_19:
[----:B------:R-:W0:Y:S01]  /*1930*/  S2UR UR8, SR_CgaCtaId ;  /* 0x00000000000879c3 */ /* 0x000e220000008800 */
[----:B------:R-:W-:Y:S01]  /*1940*/  UMOV UR7, 0x400 ;  /* 0x0000040000077882 */ /* 0x000fe20000000000 */
[----:B------:R-:W-:Y:S01]  /*1950*/  SHF.L.U32 R3, R5, 0x1f, RZ ;  /* 0x0000001f05037819 */ /* 0x000fe200000006ff */
[----:B0-----:R-:W-:-:S04]  /*1960*/  ULEA UR7, UR8, UR7, 0x18 ;  /* 0x0000000708077291 */ /* 0x001fc8000f8ec03f */
[----:B------:R-:W-:-:S09]  /*1970*/  ULEA UR8, UR5, UR7, 0x3 ;  /* 0x0000000705087291 */ /* 0x000fd2000f8e183f */
[----:B------:R0:W1:Y:S01]  /*1980*/  SYNCS.PHASECHK.TRANS64.TRYWAIT P1, [UR8], R3 ;  /* 0x00000003ff0075a7 */ /* 0x0000620008020148 */
[----:B------:R-:W-:Y:S05]  /*1990*/  @!P0 BRA `(.L_x_20) ;  /* 0x0000000000048947 */ /* 0x000fea0003800000 */
[----:B------:R-:W-:Y:S01]  /*19a0*/  BPT.TRAP 0x1 ;  /* 0x000000040000795c */ /* 0x000fe20000300000 */
.L_x_20:
[----:B-1----:R-:W-:Y:S05]  /*19b0*/  @P1 BRA `(.L_x_21) ;  /* 0x0000000000081947 */ /* 0x002fea0003800000 */
[----:B------:R-:W1:Y:S02]  /*19c0*/  SYNCS.PHASECHK.TRANS64.TRYWAIT P1, [UR8], R3 ;  /* 0x00000003ff0075a7 */ /* 0x000e640008020148 */
[----:B-1----:R-:W-:Y:S05]  /*19d0*/  @!P1 BRA `(.L_x_22) ;  /* 0x0000006400209947 */ /* 0x002fea0003800000 */
.L_x_21:
[----:B------:R-:W-:Y:S01]  /*19e0*/  ULEA UR12, UR5, UR45, 0xb ;  /* 0x0000002d050c7291 */ /* 0x000fe2000f8e583f */
[----:B------:R-:W-:Y:S01]  /*19f0*/  WARPGROUP.ARRIVE ;  /* 0x00000000000079c5 */ /* 0x000fe20000000000 */
[----:B------:R-:W-:Y:S01]  /*1a00*/  ULEA UR13, UR5, UR4, 0xb ;  /* 0x00000004050d7291 */ /* 0x000fe2000f8e583f */
[----:B------:R-:W-:Y:S01]  /*1a10*/  UMOV UR9, 0x40000040 ;  /* 0x4000004000097882 */ /* 0x000fe20000000000 */
[----:B------:R-:W-:-:S03]  /*1a20*/  UMOV UR11, 0x40000040 ;  /* 0x40000040000b7882 */ /* 0x000fc60000000000 */
[----:B------:R-:W-:Y:S02]  /*1a30*/  UMOV UR8, UR12 ;  /* 0x0000000c00087c82 */ /* 0x000fe40008000000 */
[----:B------:R-:W-:Y:S02]  /*1a40*/  UMOV UR10, UR13 ;  /* 0x0000000d000a7c82 */ /* 0x000fe40008000000 */
[----:B------:R-:W-:Y:S01]  /*1a50*/  HGMMA.64x128x8.F32.TF32 R24, gdesc[UR8], R24, gsb0 ;  /* 0x05e00000081879f0 */ /* 0x000fe20008002818 */
[----:B------:R-:W-:Y:S02]  /*1a60*/  UIADD3 UR8, UR12, 0x2, URZ ;  /* 0x000000020c087890 */ /* 0x000fe4000fffe03f */
[----:B------:R-:W-:Y:S01]  /*1a70*/  UIADD3 UR10, UR13, 0x2, URZ ;  /* 0x000000020d0a7890 */ /* 0x000fe2000fffe03f */
[----:B------:R-:W-:Y:S01]  /*1a80*/  UMOV UR9, 0x40000040 ;  /* 0x4000004000097882 */ /* 0x000fe20000000000 */
[----:B------:R-:W-:Y:S01]  /*1a90*/  UMOV UR11, 0x40000040 ;  /* 0x40000040000b7882 */ /* 0x000fe20000000000 */
[----:B------:R-:W-:-:S02]  /*1aa0*/  WARPGROUP.DEPBAR.LE gsb0, 0x0 ;  /* 0x00008000000079c5 */ /* 0x000fc40000010000 */
        /* <DEDUP_REMOVED lines=46> */
[----:B------:R-:W-:Y:S01]  /*1d90*/  BPT.TRAP 0x1 ;  /* 0x000000040000795c */ /* 0x000fe20000300000 */
.L_x_23:
[----:B------:R-:W-:Y:S01]  /*1da0*/  ULEA UR7, UR6, UR7, 0x3 ;  /* 0x0000000706077291 */ /* 0x000fe2000f8e183f */
[----:B------:R-:W-:-:S03]  /*1db0*/  ISETP.GT.U32.AND P1, PT, R18, 0x1, PT ;  /* 0x000000011200780c */ /* 0x000fc60003f24070 */
[----:B------:R-:W-:-:S04]  /*1dc0*/  UIADD3 UR7, UR7, 0x18, URZ ;  /* 0x0000001807077890 */ /* 0x000fc8000fffe03f */
[----:B------:R-:W-:-:S09]  /*1dd0*/  UPRMT UR7, URZ, 0x654, UR7 ;  /* 0x000006543f077896 */ /* 0x000fd20008000007 */
[----:B------:R-:W-:Y:S01]  /*1de0*/  SYNCS.ARRIVE.TRANS64.RED.A1T0 RZ, [UR7], RZ ;  /* 0x000000ffffff79a7 */ /* 0x000fe20008100407 */
[----:B------:R-:W-:Y:S05]  /*1df0*/  @P1 BRA `(.L_x_24) ;  /* 0x0000000000041947 */ /* 0x000fea0003800000 */
[----:B------:R-:W-:Y:S01]  /*1e00*/  BPT.TRAP 0x1 ;  /* 0x000000040000795c */ /* 0x000fe20000300000 */
.L_x_24:
[----:B------:R-:W-:Y:S01]  /*1e10*/  UIADD3 UR5, UR5, 0x1, URZ ;  /* 0x0000000105057890 */ /* 0x000fe2000fffe03f */
[C---:B------:R-:W-:Y:S01]  /*1e20*/  ISETP.GT.AND P1, PT, R0.reuse, 0x1, PT ;  /* 0x000000010000780c */ /* 0x040fe20003f24270 */
[----:B------:R-:W-:Y:S01]  /*1e30*/  UIADD3 UR6, UR6, 0x1, URZ ;  /* 0x0000000106067890 */ /* 0x000fe2000fffe03f */
[----:B------:R-:W-:Y:S01]  /*1e40*/  VIADD R0, R0, 0xffffffff ;  /* 0xffffffff00007836 */ /* 0x000fe20000000000 */
[----:B------:R-:W-:Y:S02]  /*1e50*/  UISETP.NE.AND UP0, UPT, UR5, 0x3, UPT ;  /* 0x000000030500788c */ /* 0x000fe4000bf05270 */
[----:B------:R-:W-:Y:S02]  /*1e60*/  UISETP.NE.AND UP1, UPT, UR6, 0x3, UPT ;  /* 0x000000030600788c */ /* 0x000fe4000bf25270 */
[----:B------:R-:W-:Y:S02]  /*1e70*/  USEL UR7, URZ, 0x1, UP0 ;  /* 0x000000013f077887 */ /* 0x000fe40008000000 */
[----:B------:R-:W-:-:S02]  /*1e80*/  USEL UR5, UR5, URZ, UP0 ;  /* 0x0000003f05057287 */ /* 0x000fc40008000000 */
[----:B------:R-:W-:Y:S02]  /*1e90*/  USEL UR6, UR6, URZ, UP1 ;  /* 0x0000003f06067287 */ /* 0x000fe40008800000 */
[----:B------:R-:W-:Y:S01]  /*1ea0*/  LOP3.LUT R5, R5, UR7, RZ, 0x3c, !PT ;  /* 0x0000000705057c12 */ /* 0x000fe2000f8e3cff */
[----:B------:R-:W-:Y:S09]  /*1eb0*/  @P1 BRA `(.L_x_25) ;  /* 0xfffffff800941947 */ /* 0x000ff2000383ffff */
.L_x_18:
[----:B01----:R-:W0:Y:S02]  /*1ec0*/  LDC R0, c[0x0][0x28c] ;  /* 0x0000a300ff007b82 */ /* 0x003e240000000800 */
[----:B0-----:R-:W-:-:S13]  /*1ed0*/  ISETP.GE.AND P1, PT, R0, 0x1, PT ;  /* 0x000000010000780c */ /* 0x001fda0003f26270 */
[----:B------:R-:W-:Y:S05]  /*1ee0*/  @!P1 BRA `(.L_x_26) ;  /* 0x0000000000409947 */ /* 0x000fea0003800000 */
[----:B------:R-:W-:Y:S05]  /*1ef0*/  @!P0 BRA `(.L_x_27) ;  /* 0x0000000000048947 */ /* 0x000fea0003800000 */
[----:B------:R-:W-:Y:S01]  /*1f00*/  BPT.TRAP 0x1 ;  /* 0x000000040000795c */ /* 0x000fe20000300000 */
.L_x_27:
[----:B------:R-:W0:Y:S01]  /*1f10*/  S2UR UR7, SR_CgaCtaId ;  /* 0x00000000000779c3 */ /* 0x000e220000008800 */
[----:B------:R-:W-:Y:S01]  /*1f20*/  UIADD3 UR6, UR44, UR42, URZ ;  /* 0x0000002a2c067290 */ /* 0x000fe2000fffe03f */
[----:B------:R-:W-:-:S03]  /*1f30*/  ISETP.GT.U32.AND P0, PT, R18, 0x1, PT ;  /* 0x000000011200780c */ /* 0x000fc60003f04070 */
[----:B------:R-:W-:-:S04]  /*1f40*/  UIMAD.WIDE.U32 UR4, UR6, -0x55555555, URZ ;  /* 0xaaaaaaab060478a5 */ /* 0x000fc8000f8e003f */
[----:B------:R-:W-:-:S03]  /*1f50*/  USHF.R.U32.HI UR4, URZ, 0x1, UR5 ;  /* 0x000000013f047899 */ /* 0x000fc60008011605 */
[----:B------:R-:W-:Y:S01]  /*1f60*/  UMOV UR5, 0x400 ;  /* 0x0000040000057882 */ /* 0x000fe20000000000 */
[----:B------:R-:W-:Y:S02]  /*1f70*/  UIMAD UR6, UR4, -0x3, UR6 ;  /* 0xfffffffd040678a4 */ /* 0x000fe4000f8e0206 */
[----:B0-----:R-:W-:-:S04]  /*1f80*/  ULEA UR5, UR7, UR5, 0x18 ;  /* 0x0000000507057291 */ /* 0x001fc8000f8ec03f */
[----:B------:R-:W-:-:S04]  /*1f90*/  ULEA UR6, UR6, UR5, 0x3 ;  /* 0x0000000506067291 */ /* 0x000fc8000f8e183f */
[----:B------:R-:W-:-:S04]  /*1fa0*/  UIADD3 UR6, UR6, 0x18, URZ ;  /* 0x0000001806067890 */ /* 0x000fc8000fffe03f */
[----:B------:R-:W-:-:S09]  /*1fb0*/  UPRMT UR6, URZ, 0x654, UR6 ;  /* 0x000006543f067896 */ /* 0x000fd20008000006 */
[----:B------:R-:W-:Y:S01]  /*1fc0*/  SYNCS.ARRIVE.TRANS64.RED.A1T0 RZ, [UR6], RZ ;  /* 0x000000ffffff79a7 */ /* 0x000fe20008100406 */
[----:B------:R-:W-:Y:S05]  /*1fd0*/  @P0 BRA `(.L_x_26) ;  /* 0x0000000000040947 */ /* 0x000fea0003800000 */
[----:B------:R-:W-:Y:S01]  /*1fe0*/  BPT.TRAP 0x1 ;  /* 0x000000040000795c */ /* 0x000fe20000300000 */
.L_x_26:
[----:B------:R-:W-:Y:S01]  /*1ff0*/  IMAD.SHL.U32 R6, R100, 0x80, RZ ;  /* 0x0000008064067824 */ /* 0x000fe200078e00ff */
[----:B------:R-:W-:Y:S01]  /*2000*/  UIADD3 UR42, UR43, UR42, URZ ;  /* 0x0000002a2b2a7290 */ /* 0x000fe2000fffe03f */
[----:B------:R-:W-:Y:S01]  /*2010*/  SHF.R.S32.HI R11, RZ, 0x1f, R99 ;  /* 0x0000001fff0b7819 */ /* 0x000fe20000011463 */
[----:B------:R-:W-:Y:S01]  /*2020*/  UISETP.GE.U32.AND UP1, UPT, UR43, 0x3, UPT ;  /* 0x000000032b00788c */ /* 0x000fe2000bf26070 */
[----:B------:R-:W-:Y:S01]  /*2030*/  IMAD.SHL.U32 R10, R101, 0x80, RZ ;  /* 0x00000080650a7824 */ /* 0x000fe200078e00ff */
[----:B------:R-:W-:Y:S01]  /*2040*/  ULDC UR7, c[0x0][0x288] ;  /* 0x0000a20000077ab9 */ /* 0x000fe20000000800 */
[C---:B------:R-:W-:Y:S01]  /*2050*/  LOP3.LUT R8, R6.reuse, 0x6, R93, 0xf8, !PT ;  /* 0x0000000606087812 */ /* 0x040fe200078ef85d */
[----:B------:R-:W-:Y:S01]  /*2060*/  UISETP.GT.U32.AND UP0, UPT, UR42, 0x2, UPT ;  /* 0x000000022a00788c */ /* 0x000fe2000bf04070 */
[----:B------:R-:W-:Y:S01]  /*2070*/  ISETP.GE.AND P0, PT, R6, UR7, PT ;  /* 0x0000000706007c0c */ /* 0x000fe2000bf06270 */
[----:B------:R-:W-:Y:S01]  /*2080*/  ULDC.64 UR4, c[0x0][0x5d0] ;  /* 0x0001740000047ab9 */ /* 0x000fe20000000a00 */
[--C-:B------:R-:W-:Y:S01]  /*2090*/  SHF.R.S32.HI R9, RZ, 0x1f, R8.reuse ;  /* 0x0000001fff097819 */ /* 0x100fe20000011408 */
[----:B------:R-:W-:Y:S01]  /*20a0*/  ULDC UR10, c[0x0][0x284] ;  /* 0x0000a100000a7ab9 */ /* 0x000fe20000000800 */
[----:B------:R-:W-:Y:S01]  /*20b0*/  IMAD R0, R11, UR4, RZ ;  /* 0x000000040b007c24 */ /* 0x000fe2000f8e02ff */
[----:B------:R-:W-:Y:S01]  /*20c0*/  UISETP.LT.U32.AND UP0, UPT, UR43, 0x3, UP0 ;  /* 0x000000032b00788c */ /* 0x000fe20008701070 */
[----:B------:R-:W-:Y:S01]  /*20d0*/  ISETP.GE.OR P0, PT, R10, UR10, P0 ;  /* 0x0000000a0a007c0c */ /* 0x000fe20008706670 */
[----:B------:R-:W-:Y:S01]  /*20e0*/  IMAD.WIDE.U32 R4, R99, UR4, R8 ;  /* 0x0000000463047c25 */ /* 0x000fe2000f8e0008 */
[----:B------:R-:W-:Y:S01]  /*20f0*/  ULDC.64 UR8, c[0x0][0x5c8] ;  /* 0x0001720000087ab9 */ /* 0x000fe20000000a00 */
[----:B------:R-:W-:-:S02]  /*2100*/  USEL UR6, URZ, 0x1, !UP0 ;  /* 0x000000013f067887 */ /* 0x000fc4000c000000 */
[----:B------:R-:W-:Y:S01]  /*2110*/  IMAD R3, R99, UR5, R0 ;  /* 0x0000000563037c24 */ /* 0x000fe2000f8e0200 */
[----:B------:R-:W-:Y:S01]  /*2120*/  @UP1 UIMAD.WIDE.U32 UR4, UR42, -0x55555555, URZ ;  /* 0xaaaaaaab2a0418a5 */ /* 0x000fe2000f8e003f */
[----:B------:R-:W-:Y:S01]  /*2130*/  IMAD.WIDE R100, R101, 0x80, R22 ;  /* 0x0000008065647825 */ /* 0x000fe200078e0216 */
[----:B------:R-:W-:Y:S02]  /*2140*/  ULOP3.LUT UR40, UR40, UR6, URZ, 0x3c, !UPT ;  /* 0x0000000628287292 */ /* 0x000fe4000f8e3c3f */
[----:B------:R-:W-:Y:S01]  /*2150*/  @UP1 USHF.R.U32.HI UR4, URZ, 0x1, UR5 ;  /* 0x000000013f041899 */ /* 0x000fe20008011605 */
[----:B------:R-:W-:Y:S02]  /*2160*/  IMAD.IADD R5, R5, 0x1, R3 ;  /* 0x0000000105057824 */ /* 0x000fe400078e0203 */
[----:B------:R-:W-:Y:S01]  /*2170*/  IMAD R3, R101, UR8, RZ ;  /* 0x0000000865037c24 */ /* 0x000fe2000f8e02ff */
[----:B------:R-:W-:Y:S01]  /*2180*/  @UP1 ULOP3.LUT UR40, UR40, 0x1, UR4, 0x78, !UPT ;  /* 0x0000000128281892 */ /* 0x000fe2000f8e7804 */
[----:B------:R-:W-:-:S04]  /*2190*/  IMAD.WIDE.U32 R102, R100, UR8, R4 ;  /* 0x0000000864667c25 */ /* 0x000fc8000f8e0004 */
[----:B------:R-:W-:Y:S02]  /*21a0*/  IMAD R7, R100, UR9, R3 ;  /* 0x0000000964077c24 */ /* 0x000fe4000f8e0203 */
[----:B------:R-:W-:Y:S01]  /*21b0*/  IMAD.MOV.U32 R0, RZ, RZ, -0x1 ;  /* 0xffffffffff007424 */ /* 0x000fe200078e00ff */
[----:B------:R-:W-:Y:S06]  /*21c0*/  @P0 BRA `(.L_x_28) ;  /* 0x0000004000100947 */ /* 0x000fec0003800000 */
[----:B-----5:R-:W-:Y:S01]  /*21d0*/  FSETP.NEU.AND P1, PT, R88, RZ, PT ;  /* 0x000000ff5800720b */ /* 0x020fe20003f2d000 */
[----:B------:R-:W-:Y:S01]  /*21e0*/  IMAD.IADD R4, R89, 0x1, -R6 ;  /* 0x0000000159047824 */ /* 0x000fe200078e0a06 */
[----:B------:R-:W-:Y:S01]  /*21f0*/  BSSY B0, `(.L_x_28) ;  /* 0x0000401000007945 */ /* 0x000fe20003800000 */
[----:B------:R-:W-:Y:S02]  /*2200*/  IMAD.IADD R3, R97, 0x1, -R10 ;  /* 0x0000000161037824 */ /* 0x000fe400078e0a0a */
[----:B------:R-:W-:Y:S01]  /*2210*/  IMAD.IADD R113, R103, 0x1, R7 ;  /* 0x0000000167717824 */ /* 0x000fe200078e0207 */
[----:B------:R-:W-:-:S04]  /*2220*/  ISETP.GT.AND P0, PT, R4, RZ, PT ;  /* 0x000000ff0400720c */ /* 0x000fc80003f04270 */
[----:B------:R-:W-:-:S03]  /*2230*/  ISETP.GT.AND P2, PT, R3, RZ, P0 ;  /* 0x000000ff0300720c */ /* 0x000fc60000744270 */
[----:B------:R-:W-:Y:S10]  /*2240*/  @!P1 BRA `(.L_x_29) ;  /* 0x0000002c001c9947 */ /* 0x000ff40003800000 */
[----:B------:R-:W0:Y:S01]  /*2250*/  LDC.64 R106, c[0x0][0x5b8] ;  /* 0x00016e00ff6a7b82 */ /* 0x000e220000000a00 */
[----:B------:R-:W-:-:S07]  /*2260*/  ULDC.64 UR4, c[0x0][0x5c0] ;  /* 0x0001700000047ab9 */ /* 0x000fce0000000a00 */
[----:B------:R-:W1:Y:S08]  /*2270*/  LDC.64 R108, c[0x0][0x5b0] ;  /* 0x00016c00ff6c7b82 */ /* 0x000e700000000a00 */
[----:B------:R-:W2:Y:S01]  /*2280*/  LDC.64 R110, c[0x0][0x5a8] ;  /* 0x00016a00ff6e7b82 */ /* 0x000ea20000000a00 */
[-C--:B0-----:R-:W-:Y:S02]  /*2290*/  IMAD R6, R11, R106.reuse, RZ ;  /* 0x0000006a0b067224 */ /* 0x081fe400078e02ff */
[----:B------:R-:W-:-:S04]  /*22a0*/  IMAD.WIDE.U32 R104, R99, R106, R8 ;  /* 0x0000006a63687225 */ /* 0x000fc800078e0008 */
[----:B------:R-:W-:Y:S02]  /*22b0*/  IMAD R103, R99, R107, R6 ;  /* 0x0000006b63677224 */ /* 0x000fe400078e0206 */
[-C--:B-1----:R-:W-:Y:S02]  /*22c0*/  IMAD R5, R101, R108.reuse, RZ ;  /* 0x0000006c65057224 */ /* 0x082fe400078e02ff */
[----:B------:R-:W-:Y:S02]  /*22d0*/  IMAD.IADD R13, R105, 0x1, R103 ;  /* 0x00000001690d7824 */ /* 0x000fe400078e0267 */
[----:B------:R-:W-:Y:S02]  /*22e0*/  IMAD.MOV.U32 R12, RZ, RZ, R104 ;  /* 0x000000ffff0c7224 */ /* 0x000fe400078e0068 */
[C---:B------:R-:W-:Y:S02]  /*22f0*/  IMAD R101, R100.reuse, R109, R5 ;  /* 0x0000006d64657224 */ /* 0x040fe400078e0205 */
[----:B------:R-:W-:-:S04]  /*2300*/  IMAD.WIDE.U32 R6, R100, R108, R12 ;  /* 0x0000006c64067225 */ /* 0x000fc800078e000c */
[----:B------:R-:W-:Y:S01]  /*2310*/  IMAD.IADD R5, R7, 0x1, R101 ;  /* 0x0000000107057824 */ /* 0x000fe200078e0265 */
[----:B--2---:R-:W-:-:S04]  /*2320*/  LEA R14, P1, R6, R110, 0x2 ;  /* 0x0000006e060e7211 */ /* 0x004fc800078210ff */
[----:B------:R-:W-:-:S05]  /*2330*/  LEA.HI.X R15, R6, R111, R5, 0x2, P1 ;  /* 0x0000006f060f7211 */ /* 0x000fca00008f1405 */
[----:B------:R0:W2:Y:S01]  /*2340*/  @P2 LDG.E.LTC128B R5, desc[UR36][R14.64] ;  /* 0x000000240e052981 */ /* 0x0000a2000c1e1920 */
[----:B------:R-:W-:Y:S01]  /*2350*/  LEA R10, P3, R102, UR4, 0x2 ;  /* 0x00000004660a7c11 */ /* 0x000fe2000f8610ff */
[----:B------:R-:W-:Y:S01]  /*2360*/  IMAD.WIDE.U32 R6, R100, R108, R8 ;  /* 0x0000006c64067225 */ /* 0x000fe200078e0008 */
[----:B------:R-:W-:Y:S01]  /*2370*/  ISETP.GT.AND P1, PT, R4, 0x1, PT ;  /* 0x000000010400780c */ /* 0x000fe20003f24270 */
[----:B------:R-:W-:Y:S02]  /*2380*/  BSSY B1, `(.L_x_30) ;  /* 0x0000012000017945 */ /* 0x000fe40003800000 */
[----:B------:R-:W-:Y:S02]  /*2390*/  IMAD.IADD R7, R101, 0x1, R7 ;  /* 0x0000000165077824 */ /* 0x000fe400078e0207 */
[----:B------:R-:W-:Y:S01]  /*23a0*/  IMAD.WIDE.U32 R20, R99, R106, R6 ;  /* 0x0000006a63147225 */ /* 0x000fe200078e0006 */
[----:B0-----:R-:W-:-:S03]  /*23b0*/  SHF.L.U64.HI R15, R108, 0x3, R109 ;  /* 0x000000036c0f7819 */ /* 0x001fc6000001026d */
[----:B------:R-:W-:Y:S01]  /*23c0*/  IMAD.IADD R7, R103, 0x1, R21 ;  /* 0x0000000167077824 */ /* 0x000fe200078e0215 */
[----:B------:R-:W-:Y:S01]  /*23d0*/  LEA R6, P4, R20, R110, 0x2 ;  /* 0x0000006e14067211 */ /* 0x000fe200078810ff */
[----:B------:R-:W-:-:S03]  /*23e0*/  IMAD.SHL.U32 R14, R108, 0x8, RZ ;  /* 0x000000086c0e7824 */ /* 0x000fc600078e00ff */
[----:B------:R-:W-:Y:S01]  /*23f0*/  LEA.HI.X R7, R20, R111, R7, 0x2, P4 ;  /* 0x0000006f14077211 */ /* 0x000fe200020f1407 */
[----:B------:R-:W-:Y:S01]  /*2400*/  IMAD.WIDE.U32 R20, R100, R108, R14 ;  /* 0x0000006c64147225 */ /* 0x000fe200078e000e */
[----:B--2---:R-:W-:-:S05]  /*2410*/  LOP3.LUT R11, R5, 0xffffe000, RZ, 0xc0, !PT ;  /* 0xffffe000050b7812 */ /* 0x004fca00078ec0ff */
[----:B------:R-:W-:-:S04]  /*2420*/  FMUL R11, R11, R88 ;  /* 0x000000580b0b7220 */ /* 0x000fc80000400000 */
[----:B------:R-:W-:Y:S01]  /*2430*/  FFMA R107, R24, R19, R11 ;  /* 0x00000013186b7223 */ /* 0x000fe2000000000b */
[----:B------:R-:W-:Y:S02]  /*2440*/  LEA.HI.X R11, R102, UR5, R113, 0x2, P3 ;  /* 0x00000005660b7c11 */ /* 0x000fe400098f1471 */
[----:B------:R-:W-:Y:S02]  /*2450*/  ISETP.GT.AND P3, PT, R3, RZ, P1 ;  /* 0x000000ff0300720c */ /* 0x000fe40000f64270 */
[----:B------:R-:W-:-:S05]  /*2460*/  F2FP.TF32.F32.PACK_B R107, R107 ;  /* 0x0000006bff6b723e */ /* 0x000fca00024050ff */
[----:B------:R0:W-:Y:S06]  /*2470*/  @P2 STG.E desc[UR36][R10.64], R107 ;  /* 0x0000006b0a002986 */ /* 0x0001ec000c101924 */
[----:B------:R-:W-:Y:S05]  /*2480*/  @!P3 BRA `(.L_x_31) ;  /* 0x000000000004b947 */ /* 0x000fea0003800000 */
[----:B------:R1:W5:Y:S02]  /*2490*/  LDG.E.LTC128B R5, desc[UR36][R6.64+0x4] ;  /* 0x0000042406057981 */ /* 0x000364000c1e1920 */
.L_x_31:
[----:B------:R-:W-:Y:S05]  /*24a0*/  BSYNC B1 ;  /* 0x0000000000017941 */ /* 0x000fea0003800000 */
.L_x_30:
[----:B-----5:R-:W-:Y:S01]  /*24b0*/  LOP3.LUT R15, R5, 0xffffe000, RZ, 0xc0, !PT ;  /* 0xffffe000050f7812 */ /* 0x020fe200078ec0ff */
[----:B------:R-:W-:Y:S01]  /*24c0*/  IMAD.IADD R101, R101, 0x1, R21 ;  /* 0x0000000165657824 */ /* 0x000fe200078e0215 */
[----:B------:R-:W-:Y:S01]  /*24d0*/  IADD3 R104, P2, R104, R20, RZ ;  /* 0x0000001468687210 */ /* 0x000fe20007f5e0ff */
[----:B------:R-:W-:Y:S01]  /*24e0*/  IMAD.MOV.U32 R24, RZ, RZ, R5 ;  /* 0x000000ffff187224 */ /* 0x000fe200078e0005 */
[----:B------:R-:W-:Y:S01]  /*24f0*/  ISETP.GT.AND P0, PT, R3, 0x8, P0 ;  /* 0x000000080300780c */ /* 0x000fe20000704270 */
[----:B------:R-:W-:Y:S02]  /*2500*/  FMUL R12, R15, R88 ;  /* 0x000000580f0c7220 */ /* 0x000fe40000400000 */
[----:B------:R-:W-:Y:S01]  /*2510*/  IMAD.X R13, R101, 0x1, R13, P2 ;  /* 0x00000001650d7824 */ /* 0x000fe200010e060d */
[----:B------:R-:W-:Y:S01]  /*2520*/  LEA R14, P2, R104, R110, 0x2 ;  /* 0x0000006e680e7211 */ /* 0x000fe200078410ff */
[----:B------:R-:W-:-:S03]  /*2530*/  FFMA R25, R25, R19, R12 ;  /* 0x0000001319197223 */ /* 0x000fc6000000000c */
[----:B------:R-:W-:Y:S02]  /*2540*/  LEA.HI.X R15, R104, R111, R13, 0x2, P2 ;  /* 0x0000006f680f7211 */ /* 0x000fe400010f140d */
[----:B------:R-:W-:-:S05]  /*2550*/  F2FP.TF32.F32.PACK_B R25, R25 ;  /* 0x00000019ff19723e */ /* 0x000fca00024050ff */
[----:B------:R2:W-:Y:S04]  /*2560*/  @P3 STG.E desc[UR36][R10.64+0x4], R25 ;  /* 0x000004190a003986 */ /* 0x0005e8000c101924 */
[----:B------:R-:W3:Y:S01]  /*2570*/  @P0 LDG.E.LTC128B R24, desc[UR36][R14.64] ;  /* 0x000000240e180981 */ /* 0x000ee2000c1e1920 */
[----:B------:R-:W-:Y:S01]  /*2580*/  IADD3 R20, P2, R8, R20, RZ ;  /* 0x0000001408147210 */ /* 0x000fe20007f5e0ff */
[----:B------:R-:W-:Y:S01]  /*2590*/  BSSY B1, `(.L_x_32) ;  /* 0x0000011000017945 */ /* 0x000fe20003800000 */
[----:B------:R-:W-:-:S03]  /*25a0*/  ISETP.GT.AND P1, PT, R3, 0x8, P1 ;  /* 0x000000080300780c */ /* 0x000fc60000f24270 */
[----:B------:R-:W-:Y:S01]  /*25b0*/  IMAD.X R21, R9, 0x1, R101, P2 ;  /* 0x0000000109157824 */ /* 0x000fe200010e0665 */
[C---:B------:R-:W-:Y:S02]  /*25c0*/  SHF.L.U64.HI R9, R92.reuse, 0x2, R91 ;  /* 0x000000025c097819 */ /* 0x040fe4000001025b */
[----:B------:R-:W-:Y:S01]  /*25d0*/  LEA R12, P2, R92, R10, 0x2 ;  /* 0x0000000a5c0c7211 */ /* 0x000fe200078410ff */
[----:B------:R-:W-:-:S04]  /*25e0*/  IMAD.WIDE.U32 R20, R99, R106, R20 ;  /* 0x0000006a63147225 */ /* 0x000fc800078e0014 */
[----:B------:R-:W-:Y:S01]  /*25f0*/  IMAD.X R13, R9, 0x1, R11, P2 ;  /* 0x00000001090d7824 */ /* 0x000fe200010e060b */
[----:B------:R-:W-:Y:S02]  /*2600*/  LEA R8, P3, R20, R110, 0x2 ;  /* 0x0000006e14087211 */ /* 0x000fe400078610ff */
[----:B---3--:R-:W-:-:S05]  /*2610*/  LOP3.LUT R5, R24, 0xffffe000, RZ, 0xc0, !PT ;  /* 0xffffe00018057812 */ /* 0x008fca00078ec0ff */
[----:B------:R-:W-:-:S04]  /*2620*/  FMUL R5, R5, R88 ;  /* 0x0000005805057220 */ /* 0x000fc80000400000 */
[----:B------:R-:W-:Y:S01]  /*2630*/  FFMA R99, R26, R19, R5 ;  /* 0x000000131a637223 */ /* 0x000fe20000000005 */
[----:B------:R-:W-:-:S04]  /*2640*/  IMAD.IADD R5, R103, 0x1, R21 ;  /* 0x0000000167057824 */ /* 0x000fc800078e0215 */
[----:B------:R-:W-:Y:S02]  /*2650*/  F2FP.TF32.F32.PACK_B R99, R99 ;  /* 0x00000063ff63723e */ /* 0x000fe400024050ff */
[----:B------:R-:W-:-:S03]  /*2660*/  LEA.HI.X R9, R20, R111, R5, 0x2, P3 ;  /* 0x0000006f14097211 */ /* 0x000fc600018f1405 */
[----:B------:R2:W-:Y:S01]  /*2670*/  @P0 STG.E desc[UR36][R12.64], R99 ;  /* 0x000000630c000986 */ /* 0x0005e2000c101924 */
[----:B------:R-:W-:Y:S05]  /*2680*/  @!P1 BRA `(.L_x_33) ;  /* 0x0000000000049947 */ /* 0x000fea0003800000 */
[----:B------:R3:W5:Y:S02]  /*2690*/  LDG.E.LTC128B R24, desc[UR36][R8.64+0x4] ;  /* 0x0000042408187981 */ /* 0x000764000c1e1920 */
.L_x_33:
[----:B------:R-:W-:Y:S05]  /*26a0*/  BSYNC B1 ;  /* 0x0000000000017941 */ /* 0x000fea0003800000 */
.L_x_32:
[----:B-----5:R-:W-:Y:S01]  /*26b0*/  LOP3.LUT R5, R24, 0xffffe000, RZ, 0xc0, !PT ;  /* 0xffffe00018057812 */ /* 0x020fe200078ec0ff */
[----:B------:R-:W-:Y:S01]  /*26c0*/  BSSY B1, `(.L_x_34) ;  /* 0x0000009000017945 */ /* 0x000fe20003800000 */
[----:B------:R-:W-:-:S03]  /*26d0*/  ISETP.GT.AND P0, PT, R4, 0x8, PT ;  /* 0x000000080400780c */ /* 0x000fc60003f04270 */
[----:B------:R-:W-:Y:S01]  /*26e0*/  FMUL R14, R5, R88 ;  /* 0x00000058050e7220 */ /* 0x000fe20000400000 */
[----:B------:R-:W-:-:S03]  /*26f0*/  ISETP.GT.AND P2, PT, R3, RZ, P0 ;  /* 0x000000ff0300720c */ /* 0x000fc60000744270 */
[----:B------:R-:W-:-:S05]  /*2700*/  FFMA R27, R27, R19, R14 ;  /* 0x000000131b1b7223 */ /* 0x000fca000000000e */
[----:B------:R-:W-:-:S05]  /*2710*/  F2FP.TF32.F32.PACK_B R27, R27 ;  /* 0x0000001bff1b723e */ /* 0x000fca00024050ff */
[----:B------:R4:W-:Y:S01]  /*2720*/  @P1 STG.E desc[UR36][R12.64+0x4], R27 ;  /* 0x0000041b0c001986 */ /* 0x0009e2000c101924 */
[----:B------:R-:W-:Y:S05]  /*2730*/  @!P2 BRA `(.L_x_35) ;  /* 0x000000000004a947 */ /* 0x000fea0003800000 */
[----:B------:R0:W5:Y:S02]  /*2740*/  LDG.E.LTC128B R24, desc[UR36][R6.64+0x20] ;  /* 0x0000202406187981 */ /* 0x000164000c1e1920 */
.L_x_35:
[----:B------:R-:W-:Y:S05]  /*2750*/  BSYNC B1 ;  /* 0x0000000000017941 */ /* 0x000fea0003800000 */
.L_x_34:
        /* <DEDUP_REMOVED lines=10> */
.L_x_37:
[----:B------:R-:W-:Y:S05]  /*2800*/  BSYNC B1 ;  /* 0x0000000000017941 */ /* 0x000fea0003800000 */
.L_x_36:
[----:B0----5:R-:W-:Y:S01]  /*2810*/  LOP3.LUT R5, R24, 0xffffe000, RZ, 0xc0, !PT ;  /* 0xffffe00018057812 */ /* 0x021fe200078ec0ff */
[----:B------:R-:W-:Y:S01]  /*2820*/  BSSY B1, `(.L_x_38) ;  /* 0x0000008000017945 */ /* 0x000fe20003800000 */
[----:B------:R-:W-:-:S03]  /*2830*/  ISETP.GT.AND P0, PT, R3, 0x8, P0 ;  /* 0x000000080300780c */ /* 0x000fc60000704270 */
[----:B------:R-:W-:-:S04]  /*2840*/  FMUL R14, R5, R88 ;  /* 0x00000058050e7220 */ /* 0x000fc80000400000 */
[----:B------:R-:W-:-:S05]  /*2850*/  FFMA R29, R29, R19, R14 ;  /* 0x000000131d1d7223 */ /* 0x000fca000000000e */
[----:B------:R-:W-:-:S05]  /*2860*/  F2FP.TF32.F32.PACK_B R29, R29 ;  /* 0x0000001dff1d723e */ /* 0x000fca00024050ff */
[----:B------:R0:W-:Y:S01]  /*2870*/  @P3 STG.E desc[UR36][R10.64+0x24], R29 ;  /* 0x0000241d0a003986 */ /* 0x0001e2000c101924 */
[----:B------:R-:W-:Y:S05]  /*2880*/  @!P0 BRA `(.L_x_39) ;  /* 0x0000000000048947 */ /* 0x000fea0003800000 */
[----:B------:R0:W5:Y:S02]  /*2890*/  LDG.E.LTC128B R24, desc[UR36][R8.64+0x20] ;  /* 0x0000202408187981 */ /* 0x000164000c1e1920 */
.L_x_39:
[----:B------:R-:W-:Y:S05]  /*28a0*/  BSYNC B1 ;  /* 0x0000000000017941 */ /* 0x000fea0003800000 */
.L_x_38:
[----:B-----5:R-:W-:Y:S01]  /*28b0*/  LOP3.LUT R5, R24, 0xffffe000, RZ, 0xc0, !PT ;  /* 0xffffe00018057812 */ /* 0x020fe200078ec0ff */
        /* <DEDUP_REMOVED lines=8> */
.L_x_41:
[----:B------:R-:W-:Y:S05]  /*2940*/  BSYNC B1 ;  /* 0x0000000000017941 */ /* 0x000fea0003800000 */
.L_x_40:
[----:B0----5:R-:W-:Y:S01]  /*2950*/  LOP3.LUT R5, R24, 0xffffe000, RZ, 0xc0, !PT ;  /* 0xffffe00018057812 */ /* 0x021fe200078ec0ff */
        /* <DEDUP_REMOVED lines=9> */
.L_x_43:
[----:B------:R-:W-:Y:S05]  /*29f0*/  BSYNC B1 ;  /* 0x0000000000017941 */ /* 0x000fea0003800000 */
.L_x_42:
        /* <DEDUP_REMOVED lines=10> */
.L_x_45:
[----:B------:R-:W-:Y:S05]  /*2aa0*/  BSYNC B1 ;  /* 0x0000000000017941 */ /* 0x000fea0003800000 */
.L_x_44:
        /* <DEDUP_REMOVED lines=9> */
.L_x_47:
[----:B------:R-:W-:Y:S05]  /*2b40*/  BSYNC B1 ;  /* 0x0000000000017941 */ /* 0x000fea0003800000 */
.L_x_46:
        /* <DEDUP_REMOVED lines=9> */
.L_x_49:
[----:B------:R-:W-:Y:S05]  /*2be0*/  BSYNC B1 ;  /* 0x0000000000017941 */ /* 0x000fea0003800000 */
.L_x_48:
        /* <DEDUP_REMOVED lines=10> */
.L_x_51:
[----:B------:R-:W-:Y:S05]  /*2c90*/  BSYNC B1 ;  /* 0x0000000000017941 */ /* 0x000fea0003800000 */
.L_x_50:
        /* <DEDUP_REMOVED lines=10> */
.L_x_53:
[----:B------:R-:W-:Y:S05]  /*2d40*/  BSYNC B1 ;  /* 0x0000000000017941 */ /* 0x000fea0003800000 */
.L_x_52:
        /* <DEDUP_REMOVED lines=9> */
.L_x_55:
[----:B------:R-:W-:Y:S05]  /*2de0*/  BSYNC B1 ;  /* 0x0000000000017941 */ /* 0x000fea0003800000 */
.L_x_54:
        /* <DEDUP_REMOVED lines=9> */
.L_x_57:
[----:B------:R-:W-:Y:S05]  /*2e80*/  BSYNC B1 ;  /* 0x0000000000017941 */ /* 0x000fea0003800000 */
.L_x_56:
        /* <DEDUP_REMOVED lines=10> */
.L_x_59:
[----:B------:R-:W-:Y:S05]  /*2f30*/  BSYNC B1 ;  /* 0x0000000000017941 */ /* 0x000fea0003800000 */
.L_x_58:
        /* <DEDUP_REMOVED lines=10> */
.L_x_61:
[----:B------:R-:W-:Y:S05]  /*2fe0*/  BSYNC B1 ;  /* 0x0000000000017941 */ /* 0x000fea0003800000 */
.L_x_60:
        /* <DEDUP_REMOVED lines=9> */
.L_x_63:
[----:B------:R-:W-:Y:S05]  /*3080*/  BSYNC B1 ;  /* 0x0000000000017941 */ /* 0x000fea0003800000 */
.L_x_62:
        /* <DEDUP_REMOVED lines=9> */
.L_x_65:
[----:B------:R-:W-:Y:S05]  /*3120*/  BSYNC B1 ;  /* 0x0000000000017941 */ /* 0x000fea0003800000 */
.L_x_64:
        /* <DEDUP_REMOVED lines=10> */
.L_x_67:
[----:B------:R-:W-:Y:S05]  /*31d0*/  BSYNC B1 ;  /* 0x0000000000017941 */ /* 0x000fea0003800000 */
.L_x_66:
        /* <DEDUP_REMOVED lines=10> */
.L_x_69:
[----:B------:R-:W-:Y:S05]  /*3280*/  BSYNC B1 ;  /* 0x0000000000017941 */ /* 0x000fea0003800000 */
.L_x_68:
        /* <DEDUP_REMOVED lines=9> */
.L_x_71:
[----:B------:R-:W-:Y:S05]  /*3320*/  BSYNC B1 ;  /* 0x0000000000017941 */ /* 0x000fea0003800000 */
.L_x_70:
        /* <DEDUP_REMOVED lines=9> */
.L_x_73:
[----:B------:R-:W-:Y:S05]  /*33c0*/  BSYNC B1 ;  /* 0x0000000000017941 */ /* 0x000fea0003800000 */
.L_x_72:
        /* <DEDUP_REMOVED lines=10> */
.L_x_75:
[----:B------:R-:W-:Y:S05]  /*3470*/  BSYNC B1 ;  /* 0x0000000000017941 */ /* 0x000fea0003800000 */
.L_x_74:
        /* <DEDUP_REMOVED lines=10> */
.L_x_77:
[----:B------:R-:W-:Y:S05]  /*3520*/  BSYNC B1 ;  /* 0x0000000000017941 */ /* 0x000fea0003800000 */
.L_x_76:
        /* <DEDUP_REMOVED lines=9> */
.L_x_79:
[----:B------:R-:W-:Y:S05]  /*35c0*/  BSYNC B1 ;  /* 0x0000000000017941 */ /* 0x000fea0003800000 */
.L_x_78:
        /* <DEDUP_REMOVED lines=9> */
.L_x_81:
[----:B------:R-:W-:Y:S05]  /*3660*/  BSYNC B1 ;  /* 0x0000000000017941 */ /* 0x000fea0003800000 */
.L_x_80:
        /* <DEDUP_REMOVED lines=10> */
.L_x_83:
[----:B------:R-:W-:Y:S05]  /*3710*/  BSYNC B1 ;  /* 0x0000000000017941 */ /* 0x000fea0003800000 */
.L_x_82:
        /* <DEDUP_REMOVED lines=10> */
.L_x_85:
[----:B------:R-:W-:Y:S05]  /*37c0*/  BSYNC B1 ;  /* 0x0000000000017941 */ /* 0x000fea0003800000 */
.L_x_84:
        /* <DEDUP_REMOVED lines=9> */
.L_x_87:
[----:B------:R-:W-:Y:S05]  /*3860*/  BSYNC B1 ;  /* 0x0000000000017941 */ /* 0x000fea0003800000 */
.L_x_86:
        /* <DEDUP_REMOVED lines=9> */
.L_x_89:
[----:B------:R-:W-:Y:S05]  /*3900*/  BSYNC B1 ;  /* 0x0000000000017941 */ /* 0x000fea0003800000 */
.L_x_88:
        /* <DEDUP_REMOVED lines=10> */
.L_x_91:
[----:B------:R-:W-:Y:S05]  /*39b0*/  BSYNC B1 ;  /* 0x0000000000017941 */ /* 0x000fea0003800000 */
.L_x_90:
        /* <DEDUP_REMOVED lines=10> */
.L_x_93:
[----:B------:R-:W-:Y:S05]  /*3a60*/  BSYNC B1 ;  /* 0x0000000000017941 */ /* 0x000fea0003800000 */
.L_x_92:
        /* <DEDUP_REMOVED lines=9> */
.L_x_95:
[----:B------:R-:W-:Y:S05]  /*3b00*/  BSYNC B1 ;  /* 0x0000000000017941 */ /* 0x000fea0003800000 */
.L_x_94:
        /* <DEDUP_REMOVED lines=9> */
.L_x_97:
[----:B------:R-:W-:Y:S05]  /*3ba0*/  BSYNC B1 ;  /* 0x0000000000017941 */ /* 0x000fea0003800000 */
.L_x_96:
        /* <DEDUP_REMOVED lines=10> */
.L_x_99:
[----:B------:R-:W-:Y:S05]  /*3c50*/  BSYNC B1 ;  /* 0x0000000000017941 */ /* 0x000fea0003800000 */
.L_x_98:
        /* <DEDUP_REMOVED lines=10> */
.L_x_101:
[----:B------:R-:W-:Y:S05]  /*3d00*/  BSYNC B1 ;  /* 0x0000000000017941 */ /* 0x000fea0003800000 */
.L_x_100:
        /* <DEDUP_REMOVED lines=9> */
.L_x_103:
[----:B------:R-:W-:Y:S05]  /*3da0*/  BSYNC B1 ;  /* 0x0000000000017941 */ /* 0x000fea0003800000 */
.L_x_102:
        /* <DEDUP_REMOVED lines=9> */
.L_x_105:
[----:B------:R-:W-:Y:S05]  /*3e40*/  BSYNC B1 ;  /* 0x0000000000017941 */ /* 0x000fea0003800000 */
.L_x_104:
        /* <DEDUP_REMOVED lines=10> */
.L_x_107:
[----:B------:R-:W-:Y:S05]  /*3ef0*/  BSYNC B1 ;  /* 0x0000000000017941 */ /* 0x000fea0003800000 */
.L_x_106:
        /* <DEDUP_REMOVED lines=10> */
.L_x_109:
[----:B------:R-:W-:Y:S05]  /*3fa0*/  BSYNC B1 ;  /* 0x0000000000017941 */ /* 0x000fea0003800000 */
.L_x_108:
        /* <DEDUP_REMOVED lines=9> */
.L_x_111:
[----:B------:R-:W-:Y:S05]  /*4040*/  BSYNC B1 ;  /* 0x0000000000017941 */ /* 0x000fea0003800000 */
.L_x_110:
        /* <DEDUP_REMOVED lines=9> */
.L_x_113:
[----:B------:R-:W-:Y:S05]  /*40e0*/  BSYNC B1 ;  /* 0x0000000000017941 */ /* 0x000fea0003800000 */
.L_x_112:
        /* <DEDUP_REMOVED lines=10> */
.L_x_115:
[----:B------:R-:W-:Y:S05]  /*4190*/  BSYNC B1 ;  /* 0x0000000000017941 */ /* 0x000fea0003800000 */
.L_x_114:
        /* <DEDUP_REMOVED lines=10> */
.L_x_117:
[----:B------:R-:W-:Y:S05]  /*4240*/  BSYNC B1 ;  /* 0x0000000000017941 */ /* 0x000fea0003800000 */
.L_x_116:
        /* <DEDUP_REMOVED lines=9> */
.L_x_119:
[----:B------:R-:W-:Y:S05]  /*42e0*/  BSYNC B1 ;  /* 0x0000000000017941 */ /* 0x000fea0003800000 */
.L_x_118:
        /* <DEDUP_REMOVED lines=9> */
.L_x_121:
[----:B------:R-:W-:Y:S05]  /*4380*/  BSYNC B1 ;  /* 0x0000000000017941 */ /* 0x000fea0003800000 */
.L_x_120:
        /* <DEDUP_REMOVED lines=10> */
.L_x_123:
[----:B------:R-:W-:Y:S05]  /*4430*/  BSYNC B1 ;  /* 0x0000000000017941 */ /* 0x000fea0003800000 */
.L_x_122:
        /* <DEDUP_REMOVED lines=10> */
.L_x_125:
[----:B------:R-:W-:Y:S05]  /*44e0*/  BSYNC B1 ;  /* 0x0000000000017941 */ /* 0x000fea0003800000 */
.L_x_124:
        /* <DEDUP_REMOVED lines=9> */
.L_x_127:
[----:B------:R-:W-:Y:S05]  /*4580*/  BSYNC B1 ;  /* 0x0000000000017941 */ /* 0x000fea0003800000 */
.L_x_126:
        /* <DEDUP_REMOVED lines=9> */
.L_x_129:
[----:B------:R-:W-:Y:S05]  /*4620*/  BSYNC B1 ;  /* 0x0000000000017941 */ /* 0x000fea0003800000 */
.L_x_128:
        /* <DEDUP_REMOVED lines=10> */
.L_x_131:
[----:B------:R-:W-:Y:S05]  /*46d0*/  BSYNC B1 ;  /* 0x0000000000017941 */ /* 0x000fea0003800000 */
.L_x_130:
        /* <DEDUP_REMOVED lines=10> */
.L_x_133:
[----:B------:R-:W-:Y:S05]  /*4780*/  BSYNC B1 ;  /* 0x0000000000017941 */ /* 0x000fea0003800000 */
.L_x_132:
        /* <DEDUP_REMOVED lines=9> */
.L_x_135:
[----:B------:R-:W-:Y:S05]  /*4820*/  BSYNC B1 ;  /* 0x0000000000017941 */ /* 0x000fea0003800000 */
.L_x_134:
        /* <DEDUP_REMOVED lines=9> */
.L_x_137:
[----:B------:R-:W-:Y:S05]  /*48c0*/  BSYNC B1 ;  /* 0x0000000000017941 */ /* 0x000fea0003800000 */
.L_x_136:
        /* <DEDUP_REMOVED lines=10> */
.L_x_139:
[----:B------:R-:W-:Y:S05]  /*4970*/  BSYNC B1 ;  /* 0x0000000000017941 */ /* 0x000fea0003800000 */
.L_x_138:
        /* <DEDUP_REMOVED lines=10> */
.L_x_141:
[----:B------:R-:W-:Y:S05]  /*4a20*/  BSYNC B1 ;  /* 0x0000000000017941 */ /* 0x000fea0003800000 */
.L_x_140:
        /* <DEDUP_REMOVED lines=9> */
.L_x_143:
[----:B------:R-:W-:Y:S05]  /*4ac0*/  BSYNC B1 ;  /* 0x0000000000017941 */ /* 0x000fea0003800000 */
.L_x_142:
        /* <DEDUP_REMOVED lines=9> */
.L_x_145:
[----:B------:R-:W-:Y:S05]  /*4b60*/  BSYNC B1 ;  /* 0x0000000000017941 */ /* 0x000fea0003800000 */
.L_x_144:
        /* <DEDUP_REMOVED lines=10> */
.L_x_147:
[----:B------:R-:W-:Y:S05]  /*4c10*/  BSYNC B1 ;  /* 0x0000000000017941 */ /* 0x000fea0003800000 */
.L_x_146:
[----:B-----5:R-:W-:Y:S01]  /*4c20*/  LOP3.LUT R5, R24, 0xffffe000, RZ, 0xc0, !PT ;  /* 0xffffe00018057812 */ /* 0x020fe200078ec0ff */
[----:B------:R-:W-:Y:S01]  /*4c30*/  BSSY B1, `(.L_x_148) ;  /* 0x000000b000017945 */ /* 0x000fe20003800000 */
[----:B------:R-:W-:Y:S01]  /*4c40*/  ISETP.GT.AND P1, PT, R4, 0x79, PT ;  /* 0x000000790400780c */ /* 0x000fe20003f24270 */
[----:B------:R-:W-:Y:S02]  /*4c50*/  @P2 IMAD.MOV.U32 R4, RZ, RZ, R10 ;  /* 0x000000ffff042224 */ /* 0x000fe400078e000a */
[----:B------:R-:W-:Y:S01]  /*4c60*/  FMUL R5, R5, R88 ;  /* 0x0000005805057220 */ /* 0x000fe20000400000 */
[----:B------:R-:W-:-:S03]  /*4c70*/  ISETP.GT.AND P3, PT, R3, RZ, P1 ;  /* 0x000000ff0300720c */ /* 0x000fc60000f64270 */
[----:B------:R-:W-:Y:S01]  /*4c80*/  FFMA R15, R84, R19, R5 ;  /* 0x00000013540f7223 */ /* 0x000fe20000000005 */
[----:B------:R-:W-:-:S04]  /*4c90*/  @P2 IMAD.MOV.U32 R5, RZ, RZ, R11 ;  /* 0x000000ffff052224 */ /* 0x000fc800078e000b */
[----:B------:R-:W-:-:S05]  /*4ca0*/  F2FP.TF32.F32.PACK_B R15, R15 ;  /* 0x0000000fff0f723e */ /* 0x000fca00024050ff */
[----:B------:R0:W-:Y:S01]  /*4cb0*/  @P2 STG.E desc[UR36][R4.64+0x1e0], R15 ;  /* 0x0001e00f04002986 */ /* 0x0001e2000c101924 */
[----:B------:R-:W-:Y:S05]  /*4cc0*/  @!P3 BRA `(.L_x_149) ;  /* 0x000000000004b947 */ /* 0x000fea0003800000 */
[----:B------:R0:W5:Y:S02]  /*4cd0*/  LDG.E.LTC128B R24, desc[UR36][R6.64+0x1e4] ;  /* 0x0001e42406187981 */ /* 0x000164000c1e1920 */
.L_x_149:
[----:B------:R-:W-:Y:S05]  /*4ce0*/  BSYNC B1 ;  /* 0x0000000000017941 */ /* 0x000fea0003800000 */
.L_x_148:
        /* <DEDUP_REMOVED lines=9> */
.L_x_151:
[----:B------:R-:W-:Y:S05]  /*4d80*/  BSYNC B1 ;  /* 0x0000000000017941 */ /* 0x000fea0003800000 */
.L_x_150:
[----:B-----5:R-:W-:Y:S01]  /*4d90*/  LOP3.LUT R5, R24, 0xffffe000, RZ, 0xc0, !PT ;  /* 0xffffe00018057812 */ /* 0x020fe200078ec0ff */
[----:B------:R-:W-:Y:S01]  /*4da0*/  @P0 IMAD.MOV.U32 R4, RZ, RZ, R12 ;  /* 0x000000ffff040224 */ /* 0x000fe200078e000c */
[----:B------:R-:W-:Y:S01]  /*4db0*/  ISETP.GT.AND P1, PT, R3, 0x8, P1 ;  /* 0x000000080300780c */ /* 0x000fe20000f24270 */
[----:B------:R-:W-:Y:S02]  /*4dc0*/  BSSY B1, `(.L_x_152) ;  /* 0x0000008000017945 */ /* 0x000fe40003800000 */
[----:B------:R-:W-:-:S04]  /*4dd0*/  FMUL R5, R5, R88 ;  /* 0x0000005805057220 */ /* 0x000fc80000400000 */
[----:B-1----:R-:W-:Y:S01]  /*4de0*/  FFMA R7, R86, R19, R5 ;  /* 0x0000001356077223 */ /* 0x002fe20000000005 */
[----:B------:R-:W-:-:S04]  /*4df0*/  @P0 IMAD.MOV.U32 R5, RZ, RZ, R13 ;  /* 0x000000ffff050224 */ /* 0x000fc800078e000d */
[----:B------:R-:W-:-:S05]  /*4e00*/  F2FP.TF32.F32.PACK_B R7, R7 ;  /* 0x00000007ff07723e */ /* 0x000fca00024050ff */
[----:B------:R1:W-:Y:S01]  /*4e10*/  @P0 STG.E desc[UR36][R4.64+0x1e0], R7 ;  /* 0x0001e00704000986 */ /* 0x0003e2000c101924 */
[----:B------:R-:W-:Y:S05]  /*4e20*/  @!P1 BRA `(.L_x_153) ;  /* 0x0000000000049947 */ /* 0x000fea0003800000 */
[----:B------:R0:W5:Y:S02]  /*4e30*/  LDG.E.LTC128B R24, desc[UR36][R8.64+0x1e4] ;  /* 0x0001e42408187981 */ /* 0x000164000c1e1920 */
.L_x_153:
[----:B------:R-:W-:Y:S05]  /*4e40*/  BSYNC B1 ;  /* 0x0000000000017941 */ /* 0x000fea0003800000 */
.L_x_152:
[----:B------:R-:W-:Y:S05]  /*4e50*/  @!P1 BRA `(.L_x_154) ;  /* 0x0000001000e89947 */ /* 0x000fea0003800000 */
[----:B-----5:R-:W-:-:S05]  /*4e60*/  LOP3.LUT R3, R24, 0xffffe000, RZ, 0xc0, !PT ;  /* 0xffffe00018037812 */ /* 0x020fca00078ec0ff */
[----:B-1----:R-:W-:-:S04]  /*4e70*/  FMUL R4, R3, R88 ;  /* 0x0000005803047220 */ /* 0x002fc80000400000 */
[----:B------:R-:W-:-:S05]  /*4e80*/  FFMA R87, R87, R19, R4 ;  /* 0x0000001357577223 */ /* 0x000fca0000000004 */
[----:B------:R-:W-:-:S05]  /*4e90*/  F2FP.TF32.F32.PACK_B R87, R87 ;  /* 0x00000057ff57723e */ /* 0x000fca00024050ff */
[----:B------:R1:W-:Y:S01]  /*4ea0*/  STG.E desc[UR36][R12.64+0x1e4], R87 ;  /* 0x0001e4570c007986 */ /* 0x0003e2000c101924 */
[----:B------:R-:W-:Y:S05]  /*4eb0*/  BRA `(.L_x_154) ;  /* 0x0000001000d07947 */ /* 0x000fea0003800000 */
.L_x_29:
[----:B------:R-:W-:Y:S01]  /*4ec0*/  ISETP.GT.AND P4, PT, R4, 0x1, PT ;  /* 0x000000010400780c */ /* 0x000fe20003f84270 */
[----:B------:R-:W-:Y:S01]  /*4ed0*/  ULDC.64 UR4, c[0x0][0x5c0] ;  /* 0x0001700000047ab9 */ /* 0x000fe20000000a00 */
[-C--:B------:R-:W-:Y:S01]  /*4ee0*/  FMUL R5, R24, R19.reuse ;  /* 0x0000001318057220 */ /* 0x080fe20000400000 */
[----:B------:R-:W-:Y:S01]  /*4ef0*/  LEA R6, P3, R102, UR4, 0x2 ;  /* 0x0000000466067c11 */ /* 0x000fe2000f8610ff */
[-C--:B------:R-:W-:Y:S01]  /*4f00*/  FMUL R25, R25, R19.reuse ;  /* 0x0000001319197220 */ /* 0x080fe20000400000 */
[----:B------:R-:W-:Y:S01]  /*4f10*/  ISETP.GT.AND P1, PT, R3, RZ, P4 ;  /* 0x000000ff0300720c */ /* 0x000fe20002724270 */
[-C--:B------:R-:W-:Y:S01]  /*4f20*/  FMUL R11, R26, R19.reuse ;  /* 0x000000131a0b7220 */ /* 0x080fe20000400000 */
[----:B------:R-:W-:Y:S01]  /*4f30*/  LEA.HI.X R7, R102, UR5, R113, 0x2, P3 ;  /* 0x0000000566077c11 */ /* 0x000fe200098f1471 */
[----:B------:R-:W-:Y:S01]  /*4f40*/  FMUL R27, R27, R19 ;  /* 0x000000131b1b7220 */ /* 0x000fe20000400000 */
[----:B------:R-:W-:Y:S01]  /*4f50*/  F2FP.TF32.F32.PACK_B R5, R5 ;  /* 0x00000005ff05723e */ /* 0x000fe200024050ff */
[----:B------:R-:W-:Y:S01]  /*4f60*/  FMUL R29, R29, R19 ;  /* 0x000000131d1d7220 */ /* 0x000fe20000400000 */
[----:B------:R-:W-:Y:S01]  /*4f70*/  F2FP.TF32.F32.PACK_B R25, R25 ;  /* 0x00000019ff19723e */ /* 0x000fe200024050ff */
[-C--:B------:R-:W-:Y:S01]  /*4f80*/  FMUL R31, R31, R19.reuse ;  /* 0x000000131f1f7220 */ /* 0x080fe20000400000 */
[C---:B------:R-:W-:Y:S01]  /*4f90*/  SHF.L.U64.HI R9, R92.reuse, 0x2, R91 ;  /* 0x000000025c097819 */ /* 0x040fe2000001025b */
[----:B------:R0:W-:Y:S01]  /*4fa0*/  @P2 STG.E desc[UR36][R6.64], R5 ;  /* 0x0000000506002986 */ /* 0x0001e2000c101924 */
[----:B------:R-:W-:Y:S01]  /*4fb0*/  LEA R8, P3, R92, R6, 0x2 ;  /* 0x000000065c087211 */ /* 0x000fe200078610ff */
[-C--:B------:R-:W-:Y:S01]  /*4fc0*/  FMUL R13, R32, R19.reuse ;  /* 0x00000013200d7220 */ /* 0x080fe20000400000 */
[C---:B------:R-:W-:Y:S01]  /*4fd0*/  ISETP.GT.AND P2, PT, R4.reuse, 0x8, PT ;  /* 0x000000080400780c */ /* 0x040fe20003f44270 */
[----:B------:R-:W-:Y:S01]  /*4fe0*/  @P1 STG.E desc[UR36][R6.64+0x4], R25 ;  /* 0x0000041906001986 */ /* 0x000fe2000c101924 */
[----:B------:R-:W-:Y:S01]  /*4ff0*/  ISETP.GT.AND P1, PT, R4, 0x9, PT ;  /* 0x000000090400780c */ /* 0x000fe20003f24270 */
[----:B------:R-:W-:Y:S01]  /*5000*/  IMAD.X R9, R9, 0x1, R7, P3 ;  /* 0x0000000109097824 */ /* 0x000fe200018e0607 */
[----:B------:R-:W-:Y:S01]  /*5010*/  ISETP.GT.AND P0, PT, R3, 0x8, P0 ;  /* 0x000000080300780c */ /* 0x000fe20000704270 */
[-C--:B------:R-:W-:Y:S01]  /*5020*/  FMUL R33, R33, R19.reuse ;  /* 0x0000001321217220 */ /* 0x080fe20000400000 */
[----:B------:R-:W-:Y:S01]  /*5030*/  ISETP.GT.AND P4, PT, R3, 0x8, P4 ;  /* 0x000000080300780c */ /* 0x000fe20002784270 */
[-C--:B------:R-:W-:Y:S01]  /*5040*/  FMUL R35, R35, R19.reuse ;  /* 0x0000001323237220 */ /* 0x080fe20000400000 */
[C---:B------:R-:W-:Y:S01]  /*5050*/  ISETP.GT.AND P5, PT, R3.reuse, RZ, P2 ;  /* 0x000000ff0300720c */ /* 0x040fe200017a4270 */
[-C--:B0-----:R-:W-:Y:S01]  /*5060*/  FMUL R5, R28, R19.reuse ;  /* 0x000000131c057220 */ /* 0x081fe20000400000 */
[----:B------:R-:W-:Y:S01]  /*5070*/  ISETP.GT.AND P3, PT, R3, RZ, P1 ;  /* 0x000000ff0300720c */ /* 0x000fe20000f64270 */
[----:B------:R-:W-:Y:S01]  /*5080*/  FMUL R37, R37, R19 ;  /* 0x0000001325257220 */ /* 0x000fe20000400000 */
[----:B------:R-:W-:Y:S01]  /*5090*/  F2FP.TF32.F32.PACK_B R11, R11 ;  /* 0x0000000bff0b723e */ /* 0x000fe200024050ff */
[----:B------:R-:W-:Y:S01]  /*50a0*/  FMUL R39, R39, R19 ;  /* 0x0000001327277220 */ /* 0x000fe20000400000 */
[----:B------:R-:W-:Y:S01]  /*50b0*/  F2FP.TF32.F32.PACK_B R27, R27 ;  /* 0x0000001bff1b723e */ /* 0x000fe200024050ff */
[----:B------:R-:W-:Y:S01]  /*50c0*/  FMUL R41, R41, R19 ;  /* 0x0000001329297220 */ /* 0x000fe20000400000 */
[----:B------:R-:W-:Y:S01]  /*50d0*/  F2FP.TF32.F32.PACK_B R5, R5 ;  /* 0x00000005ff05723e */ /* 0x000fe200024050ff */
[----:B------:R0:W-:Y:S01]  /*50e0*/  @P0 STG.E desc[UR36][R8.64], R11 ;  /* 0x0000000b08000986 */ /* 0x0001e2000c101924 */
[----:B------:R-:W-:Y:S01]  /*50f0*/  F2FP.TF32.F32.PACK_B R29, R29 ;  /* 0x0000001dff1d723e */ /* 0x000fe200024050ff */
[-C--:B------:R-:W-:Y:S01]  /*5100*/  FMUL R43, R43, R19.reuse ;  /* 0x000000132b2b7220 */ /* 0x080fe20000400000 */
[C---:B------:R-:W-:Y:S01]  /*5110*/  ISETP.GT.AND P0, PT, R4.reuse, 0x10, PT ;  /* 0x000000100400780c */ /* 0x040fe20003f04270 */
[----:B------:R-:W-:Y:S01]  /*5120*/  @P4 STG.E desc[UR36][R8.64+0x4], R27 ;  /* 0x0000041b08004986 */ /* 0x000fe2000c101924 */
[----:B------:R-:W-:Y:S01]  /*5130*/  ISETP.GT.AND P2, PT, R3, 0x8, P2 ;  /* 0x000000080300780c */ /* 0x000fe20001744270 */
[-C--:B------:R-:W-:Y:S01]  /*5140*/  FMUL R45, R45, R19.reuse ;  /* 0x000000132d2d7220 */ /* 0x080fe20000400000 */
[C---:B------:R-:W-:Y:S01]  /*5150*/  ISETP.GT.AND P1, PT, R3.reuse, 0x8, P1 ;  /* 0x000000080300780c */ /* 0x040fe20000f24270 */
[----:B------:R1:W-:Y:S01]  /*5160*/  @P5 STG.E desc[UR36][R6.64+0x20], R5 ;  /* 0x0000200506005986 */ /* 0x0003e2000c101924 */
[----:B------:R-:W-:Y:S01]  /*5170*/  ISETP.GT.AND P5, PT, R3, RZ, P0 ;  /* 0x000000ff0300720c */ /* 0x000fe200007a4270 */
[----:B------:R-:W-:Y:S01]  /*5180*/  FMUL R47, R47, R19 ;  /* 0x000000132f2f7220 */ /* 0x000fe20000400000 */
[----:B------:R-:W-:Y:S01]  /*5190*/  F2FP.TF32.F32.PACK_B R31, R31 ;  /* 0x0000001fff1f723e */ /* 0x000fe200024050ff */
[----:B------:R-:W-:Y:S01]  /*51a0*/  @P3 STG.E desc[UR36][R6.64+0x24], R29 ;  /* 0x0000241d06003986 */ /* 0x000fe2000c101924 */
[----:B------:R-:W-:Y:S01]  /*51b0*/  ISETP.GT.AND P3, PT, R4, 0x11, PT ;  /* 0x000000110400780c */ /* 0x000fe20003f64270 */
[----:B0-----:R-:W-:Y:S01]  /*51c0*/  FMUL R11, R30, R19 ;  /* 0x000000131e0b7220 */ /* 0x001fe20000400000 */
[----:B------:R-:W-:Y:S01]  /*51d0*/  F2FP.TF32.F32.PACK_B R13, R13 ;  /* 0x0000000dff0d723e */ /* 0x000fe200024050ff */
[-C--:B------:R-:W-:Y:S01]  /*51e0*/  FMUL R49, R49, R19.reuse ;  /* 0x0000001331317220 */ /* 0x080fe20000400000 */
[----:B------:R-:W-:Y:S01]  /*51f0*/  ISETP.GT.AND P4, PT, R3, RZ, P3 ;  /* 0x000000ff0300720c */ /* 0x000fe20001f84270 */
[----:B------:R-:W-:Y:S01]  /*5200*/  FMUL R51, R51, R19 ;  /* 0x0000001333337220 */ /* 0x000fe20000400000 */
[----:B------:R-:W-:Y:S01]  /*5210*/  F2FP.TF32.F32.PACK_B R11, R11 ;  /* 0x0000000bff0b723e */ /* 0x000fe200024050ff */
[----:B-1----:R-:W-:Y:S01]  /*5220*/  FMUL R5, R34, R19 ;  /* 0x0000001322057220 */ /* 0x002fe20000400000 */
[----:B------:R-:W-:Y:S01]  /*5230*/  F2FP.TF32.F32.PACK_B R33, R33 ;  /* 0x00000021ff21723e */ /* 0x000fe200024050ff */
[-C--:B------:R-:W-:Y:S01]  /*5240*/  FMUL R53, R53, R19.reuse ;  /* 0x0000001335357220 */ /* 0x080fe20000400000 */
[----:B------:R-:W-:Y:S01]  /*5250*/  ISETP.GT.AND P0, PT, R3, 0x8, P0 ;  /* 0x000000080300780c */ /* 0x000fe20000704270 */
[----:B------:R0:W-:Y:S01]  /*5260*/  @P2 STG.E desc[UR36][R8.64+0x20], R11 ;  /* 0x0000200b08002986 */ /* 0x0001e2000c101924 */
[C---:B------:R-:W-:Y:S01]  /*5270*/  ISETP.GT.AND P2, PT, R4.reuse, 0x19, PT ;  /* 0x000000190400780c */ /* 0x040fe20003f44270 */
[----:B------:R-:W-:Y:S01]  /*5280*/  FMUL R55, R55, R19 ;  /* 0x0000001337377220 */ /* 0x000fe20000400000 */
[----:B------:R-:W-:Y:S01]  /*5290*/  F2FP.TF32.F32.PACK_B R5, R5 ;  /* 0x00000005ff05723e */ /* 0x000fe200024050ff */
[----:B------:R-:W-:Y:S01]  /*52a0*/  @P1 STG.E desc[UR36][R8.64+0x24], R31 ;  /* 0x0000241f08001986 */ /* 0x000fe2000c101924 */
[----:B------:R-:W-:Y:S01]  /*52b0*/  ISETP.GT.AND P1, PT, R4, 0x18, PT ;  /* 0x000000180400780c */ /* 0x000fe20003f24270 */
[----:B------:R-:W-:Y:S01]  /*52c0*/  FMUL R57, R57, R19 ;  /* 0x0000001339397220 */ /* 0x000fe20000400000 */
[----:B------:R-:W-:Y:S01]  /*52d0*/  F2FP.TF32.F32.PACK_B R35, R35 ;  /* 0x00000023ff23723e */ /* 0x000fe200024050ff */
[----:B------:R1:W-:Y:S01]  /*52e0*/  @P5 STG.E desc[UR36][R6.64+0x40], R13 ;  /* 0x0000400d06005986 */ /* 0x0003e2000c101924 */
[----:B------:R-:W-:Y:S01]  /*52f0*/  ISETP.GT.AND P5, PT, R3, RZ, P1 ;  /* 0x000000ff0300720c */ /* 0x000fe20000fa4270 */
[----:B------:R-:W-:Y:S01]  /*5300*/  FMUL R59, R59, R19 ;  /* 0x000000133b3b7220 */ /* 0x000fe20000400000 */
[----:B------:R-:W-:Y:S01]  /*5310*/  F2FP.TF32.F32.PACK_B R37, R37 ;  /* 0x00000025ff25723e */ /* 0x000fe200024050ff */
[----:B------:R-:W-:Y:S01]  /*5320*/  @P4 STG.E desc[UR36][R6.64+0x44], R33 ;  /* 0x0000442106004986 */ /* 0x000fe2000c101924 */
[C---:B------:R-:W-:Y:S01]  /*5330*/  ISETP.GT.AND P4, PT, R3.reuse, 0x8, P3 ;  /* 0x000000080300780c */ /* 0x040fe20001f84270 */
[-C--:B0-----:R-:W-:Y:S01]  /*5340*/  FMUL R11, R36, R19.reuse ;  /* 0x00000013240b7220 */ /* 0x081fe20000400000 */
[----:B------:R-:W-:Y:S01]  /*5350*/  ISETP.GT.AND P3, PT, R3, RZ, P2 ;  /* 0x000000ff0300720c */ /* 0x000fe20001764270 */
[----:B------:R0:W-:Y:S01]  /*5360*/  @P0 STG.E desc[UR36][R8.64+0x40], R5 ;  /* 0x0000400508000986 */ /* 0x0001e2000c101924 */
[----:B------:R-:W-:Y:S01]  /*5370*/  ISETP.GT.AND P0, PT, R4, 0x20, PT ;  /* 0x000000200400780c */ /* 0x000fe20003f04270 */
[----:B------:R-:W-:Y:S01]  /*5380*/  FMUL R61, R61, R19 ;  /* 0x000000133d3d7220 */ /* 0x000fe20000400000 */
[----:B------:R-:W-:Y:S01]  /*5390*/  F2FP.TF32.F32.PACK_B R11, R11 ;  /* 0x0000000bff0b723e */ /* 0x000fe200024050ff */
[-C--:B-1----:R-:W-:Y:S01]  /*53a0*/  FMUL R13, R40, R19.reuse ;  /* 0x00000013280d7220 */ /* 0x082fe20000400000 */
[----:B------:R-:W-:Y:S01]  /*53b0*/  ISETP.GT.AND P1, PT, R3, 0x8, P1 ;  /* 0x000000080300780c */ /* 0x000fe20000f24270 */
[----:B------:R-:W-:Y:S01]  /*53c0*/  FMUL R63, R63, R19 ;  /* 0x000000133f3f7220 */ /* 0x000fe20000400000 */
[----:B------:R-:W-:Y:S01]  /*53d0*/  F2FP.TF32.F32.PACK_B R39, R39 ;  /* 0x00000027ff27723e */ /* 0x000fe200024050ff */
[----:B------:R-:W-:Y:S01]  /*53e0*/  FMUL R65, R65, R19 ;  /* 0x0000001341417220 */ /* 0x000fe20000400000 */
[----:B------:R-:W-:Y:S01]  /*53f0*/  F2FP.TF32.F32.PACK_B R13, R13 ;  /* 0x0000000dff0d723e */ /* 0x000fe200024050ff */
[----:B------:R-:W-:Y:S01]  /*5400*/  @P4 STG.E desc[UR36][R8.64+0x44], R35 ;  /* 0x0000442308004986 */ /* 0x000fe2000c101924 */
[C---:B------:R-:W-:Y:S01]  /*5410*/  ISETP.GT.AND P4, PT, R3.reuse, 0x8, P2 ;  /* 0x000000080300780c */ /* 0x040fe20001784270 */
[-C--:B0-----:R-:W-:Y:S01]  /*5420*/  FMUL R5, R38, R19.reuse ;  /* 0x0000001326057220 */ /* 0x081fe20000400000 */
[C---:B------:R-:W-:Y:S01]  /*5430*/  ISETP.GT.AND P2, PT, R4.reuse, 0x21, PT ;  /* 0x000000210400780c */ /* 0x040fe20003f44270 */
[----:B------:R0:W-:Y:S01]  /*5440*/  @P5 STG.E desc[UR36][R6.64+0x60], R11 ;  /* 0x0000600b06005986 */ /* 0x0001e2000c101924 */
[----:B------:R-:W-:Y:S01]  /*5450*/  ISETP.GT.AND P5, PT, R3, RZ, P0 ;  /* 0x000000ff0300720c */ /* 0x000fe200007a4270 */
[----:B------:R-:W-:Y:S01]  /*5460*/  FMUL R67, R67, R19 ;  /* 0x0000001343437220 */ /* 0x000fe20000400000 */
[----:B------:R-:W-:Y:S01]  /*5470*/  F2FP.TF32.F32.PACK_B R5, R5 ;  /* 0x00000005ff05723e */ /* 0x000fe200024050ff */
[----:B------:R-:W-:Y:S01]  /*5480*/  @P3 STG.E desc[UR36][R6.64+0x64], R37 ;  /* 0x0000642506003986 */ /* 0x000fe2000c101924 */
[----:B------:R-:W-:Y:S01]  /*5490*/  ISETP.GT.AND P3, PT, R3, RZ, P2 ;  /* 0x000000ff0300720c */ /* 0x000fe20001764270 */
[----:B------:R-:W-:Y:S01]  /*54a0*/  FMUL R69, R69, R19 ;  /* 0x0000001345457220 */ /* 0x000fe20000400000 */
[----:B------:R-:W-:Y:S01]  /*54b0*/  F2FP.TF32.F32.PACK_B R41, R41 ;  /* 0x00000029ff29723e */ /* 0x000fe200024050ff */
[----:B------:R1:W-:Y:S01]  /*54c0*/  @P1 STG.E desc[UR36][R8.64+0x60], R5 ;  /* 0x0000600508001986 */ /* 0x0003e2000c101924 */
[----:B------:R-:W-:Y:S01]  /*54d0*/  ISETP.GT.AND P1, PT, R4, 0x28, PT ;  /* 0x000000280400780c */ /* 0x000fe20003f24270 */
[-C--:B------:R-:W-:Y:S01]  /*54e0*/  FMUL R71, R71, R19.reuse ;  /* 0x0000001347477220 */ /* 0x080fe20000400000 */
[C---:B------:R-:W-:Y:S01]  /*54f0*/  ISETP.GT.AND P0, PT, R3.reuse, 0x8, P0 ;  /* 0x000000080300780c */ /* 0x040fe20000704270 */
[----:B------:R-:W-:Y:S01]  /*5500*/  @P4 STG.E desc[UR36][R8.64+0x64], R39 ;  /* 0x0000642708004986 */ /* 0x000fe2000c101924 */
[C---:B------:R-:W-:Y:S01]  /*5510*/  ISETP.GT.AND P4, PT, R3.reuse, 0x8, P2 ;  /* 0x000000080300780c */ /* 0x040fe20001784270 */
[-C--:B0-----:R-:W-:Y:S01]  /*5520*/  FMUL R11, R44, R19.reuse ;  /* 0x000000132c0b7220 */ /* 0x081fe20000400000 */
[----:B------:R-:W-:Y:S01]  /*5530*/  ISETP.GT.AND P2, PT, R4, 0x29, PT ;  /* 0x000000290400780c */ /* 0x000fe20003f44270 */
[----:B------:R0:W-:Y:S01]  /*5540*/  @P5 STG.E desc[UR36][R6.64+0x80], R13 ;  /* 0x0000800d06005986 */ /* 0x0001e2000c101924 */
[----:B------:R-:W-:Y:S01]  /*5550*/  ISETP.GT.AND P5, PT, R3, RZ, P1 ;  /* 0x000000ff0300720c */ /* 0x000fe20000fa4270 */
[----:B------:R-:W-:Y:S01]  /*5560*/  FMUL R73, R73, R19 ;  /* 0x0000001349497220 */ /* 0x000fe20000400000 */
[----:B------:R-:W-:Y:S01]  /*5570*/  F2FP.TF32.F32.PACK_B R43, R43 ;  /* 0x0000002bff2b723e */ /* 0x000fe200024050ff */
[-C--:B-1----:R-:W-:Y:S01]  /*5580*/  FMUL R5, R42, R19.reuse ;  /* 0x000000132a057220 */ /* 0x082fe20000400000 */
[----:B------:R-:W-:Y:S01]  /*5590*/  @P3 STG.E desc[UR36][R6.64+0x84], R41 ;  /* 0x0000842906003986 */ /* 0x000fe2000c101924 */
[----:B------:R-:W-:Y:S01]  /*55a0*/  ISETP.GT.AND P3, PT, R3, RZ, P2 ;  /* 0x000000ff0300720c */ /* 0x000fe20001764270 */
[----:B------:R-:W-:Y:S01]  /*55b0*/  FMUL R75, R75, R19 ;  /* 0x000000134b4b7220 */ /* 0x000fe20000400000 */
[----:B------:R-:W-:Y:S01]  /*55c0*/  F2FP.TF32.F32.PACK_B R11, R11 ;  /* 0x0000000bff0b723e */ /* 0x000fe200024050ff */
[----:B------:R-:W-:Y:S01]  /*55d0*/  FMUL R77, R77, R19 ;  /* 0x000000134d4d7220 */ /* 0x000fe20000400000 */
[----:B------:R-:W-:Y:S01]  /*55e0*/  F2FP.TF32.F32.PACK_B R5, R5 ;  /* 0x00000005ff05723e */ /* 0x000fe200024050ff */
[----:B------:R-:W-:Y:S01]  /*55f0*/  FMUL R79, R79, R19 ;  /* 0x000000134f4f7220 */ /* 0x000fe20000400000 */
[----:B------:R-:W-:Y:S01]  /*5600*/  F2FP.TF32.F32.PACK_B R45, R45 ;  /* 0x0000002dff2d723e */ /* 0x000fe200024050ff */
[-C--:B0-----:R-:W-:Y:S01]  /*5610*/  FMUL R13, R48, R19.reuse ;  /* 0x00000013300d7220 */ /* 0x081fe20000400000 */
[----:B------:R-:W-:Y:S01]  /*5620*/  ISETP.GT.AND P1, PT, R3, 0x8, P1 ;  /* 0x000000080300780c */ /* 0x000fe20000f24270 */
[----:B------:R0:W-:Y:S01]  /*5630*/  @P0 STG.E desc[UR36][R8.64+0x80], R5 ;  /* 0x0000800508000986 */ /* 0x0001e2000c101924 */
[----:B------:R-:W-:Y:S01]  /*5640*/  ISETP.GT.AND P0, PT, R4, 0x30, PT ;  /* 0x000000300400780c */ /* 0x000fe20003f04270 */
[----:B------:R-:W-:Y:S01]  /*5650*/  FMUL R81, R81, R19 ;  /* 0x0000001351517220 */ /* 0x000fe20000400000 */
[----:B------:R-:W-:Y:S01]  /*5660*/  F2FP.TF32.F32.PACK_B R47, R47 ;  /* 0x0000002fff2f723e */ /* 0x000fe200024050ff */
[----:B------:R-:W-:Y:S01]  /*5670*/  @P4 STG.E desc[UR36][R8.64+0x84], R43 ;  /* 0x0000842b08004986 */ /* 0x000fe2000c101924 */
[C---:B------:R-:W-:Y:S01]  /*5680*/  ISETP.GT.AND P4, PT, R3.reuse, 0x8, P2 ;  /* 0x000000080300780c */ /* 0x040fe20001784270 */
[-C--:B------:R-:W-:Y:S01]  /*5690*/  FMUL R15, R82, R19.reuse ;  /* 0x00000013520f7220 */ /* 0x080fe20000400000 */
[----:B------:R-:W-:Y:S01]  /*56a0*/  ISETP.GT.AND P2, PT, R4, 0x31, PT ;  /* 0x000000310400780c */ /* 0x000fe20003f44270 */
[----:B------:R1:W-:Y:S01]  /*56b0*/  @P5 STG.E desc[UR36][R6.64+0xa0], R11 ;  /* 0x0000a00b06005986 */ /* 0x0003e2000c101924 */
[----:B------:R-:W-:Y:S01]  /*56c0*/  ISETP.GT.AND P5, PT, R3, RZ, P0 ;  /* 0x000000ff0300720c */ /* 0x000fe200007a4270 */
[----:B------:R-:W-:Y:S01]  /*56d0*/  FMUL R83, R83, R19 ;  /* 0x0000001353537220 */ /* 0x000fe20000400000 */
[----:B------:R-:W-:Y:S01]  /*56e0*/  F2FP.TF32.F32.PACK_B R13, R13 ;  /* 0x0000000dff0d723e */ /* 0x000fe200024050ff */
[-C--:B0-----:R-:W-:Y:S01]  /*56f0*/  FMUL R5, R46, R19.reuse ;  /* 0x000000132e057220 */ /* 0x081fe20000400000 */
[----:B------:R-:W-:Y:S01]  /*5700*/  @P3 STG.E desc[UR36][R6.64+0xa4], R45 ;  /* 0x0000a42d06003986 */ /* 0x000fe2000c101924 */
[----:B------:R-:W-:Y:S01]  /*5710*/  ISETP.GT.AND P3, PT, R3, RZ, P2 ;  /* 0x000000ff0300720c */ /* 0x000fe20001764270 */
[----:B------:R-:W-:Y:S01]  /*5720*/  FMUL R21, R84, R19 ;  /* 0x0000001354157220 */ /* 0x000fe20000400000 */
[----:B------:R-:W-:Y:S01]  /*5730*/  F2FP.TF32.F32.PACK_B R49, R49 ;  /* 0x00000031ff31723e */ /* 0x000fe200024050ff */
[----:B------:R-:W-:Y:S01]  /*5740*/  FMUL R85, R85, R19 ;  /* 0x0000001355557220 */ /* 0x000fe20000400000 */
[----:B------:R-:W-:Y:S01]  /*5750*/  F2FP.TF32.F32.PACK_B R5, R5 ;  /* 0x00000005ff05723e */ /* 0x000fe200024050ff */
[-C--:B------:R-:W-:Y:S01]  /*5760*/  FMUL R87, R87, R19.reuse ;  /* 0x0000001357577220 */ /* 0x080fe20000400000 */
[----:B------:R-:W-:Y:S01]  /*5770*/  ISETP.GT.AND P0, PT, R3, 0x8, P0 ;  /* 0x000000080300780c */ /* 0x000fe20000704270 */
[----:B-1----:R-:W-:Y:S01]  /*5780*/  FMUL R11, R52, R19 ;  /* 0x00000013340b7220 */ /* 0x002fe20000400000 */
[----:B------:R-:W-:Y:S01]  /*5790*/  F2FP.TF32.F32.PACK_B R51, R51 ;  /* 0x00000033ff33723e */ /* 0x000fe200024050ff */
[----:B------:R0:W-:Y:S01]  /*57a0*/  @P1 STG.E desc[UR36][R8.64+0xa0], R5 ;  /* 0x0000a00508001986 */ /* 0x0001e2000c101924 */
[----:B------:R-:W-:-:S02]  /*57b0*/  ISETP.GT.AND P1, PT, R4, 0x38, PT ;  /* 0x000000380400780c */ /* 0x000fc40003f24270 */
[----:B------:R-:W-:Y:S01]  /*57c0*/  F2FP.TF32.F32.PACK_B R11, R11 ;  /* 0x0000000bff0b723e */ /* 0x000fe200024050ff */
[----:B------:R-:W-:Y:S01]  /*57d0*/  @P4 STG.E desc[UR36][R8.64+0xa4], R47 ;  /* 0x0000a42f08004986 */ /* 0x000fe2000c101924 */
[C---:B------:R-:W-:Y:S02]  /*57e0*/  ISETP.GT.AND P4, PT, R3.reuse, 0x8, P2 ;  /* 0x000000080300780c */ /* 0x040fe40001784270 */
[----:B------:R-:W-:Y:S01]  /*57f0*/  ISETP.GT.AND P2, PT, R4, 0x39, PT ;  /* 0x000000390400780c */ /* 0x000fe20003f44270 */
[----:B------:R1:W-:Y:S01]  /*5800*/  @P5 STG.E desc[UR36][R6.64+0xc0], R13 ;  /* 0x0000c00d06005986 */ /* 0x0003e2000c101924 */
[C---:B------:R-:W-:Y:S02]  /*5810*/  ISETP.GT.AND P5, PT, R3.reuse, RZ, P1 ;  /* 0x000000ff0300720c */ /* 0x040fe40000fa4270 */
[----:B------:R-:W-:Y:S01]  /*5820*/  F2FP.TF32.F32.PACK_B R53, R53 ;  /* 0x00000035ff35723e */ /* 0x000fe200024050ff */
[----:B0-----:R-:W-:Y:S01]  /*5830*/  FMUL R5, R50, R19 ;  /* 0x0000001332057220 */ /* 0x001fe20000400000 */
[----:B------:R-:W-:Y:S01]  /*5840*/  @P3 STG.E desc[UR36][R6.64+0xc4], R49 ;  /* 0x0000c43106003986 */ /* 0x000fe2000c101924 */
[----:B------:R-:W-:-:S02]  /*5850*/  ISETP.GT.AND P3, PT, R3, RZ, P2 ;  /* 0x000000ff0300720c */ /* 0x000fc40001764270 */
[----:B------:R-:W-:Y:S02]  /*5860*/  ISETP.GT.AND P1, PT, R3, 0x8, P1 ;  /* 0x000000080300780c */ /* 0x000fe40000f24270 */
[----:B------:R-:W-:Y:S01]  /*5870*/  F2FP.TF32.F32.PACK_B R5, R5 ;  /* 0x00000005ff05723e */ /* 0x000fe200024050ff */
[----:B-1----:R-:W-:Y:S01]  /*5880*/  FMUL R13, R56, R19 ;  /* 0x00000013380d7220 */ /* 0x002fe20000400000 */
[----:B------:R-:W-:-:S03]  /*5890*/  F2FP.TF32.F32.PACK_B R55, R55 ;  /* 0x00000037ff37723e */ /* 0x000fc600024050ff */
[----:B------:R0:W-:Y:S01]  /*58a0*/  @P0 STG.E desc[UR36][R8.64+0xc0], R5 ;  /* 0x0000c00508000986 */ /* 0x0001e2000c101924 */
[C---:B------:R-:W-:Y:S02]  /*58b0*/  ISETP.GT.AND P0, PT, R4.reuse, 0x40, PT ;  /* 0x000000400400780c */ /* 0x040fe40003f04270 */
        /* <DEDUP_REMOVED lines=71> */
[----:B------:R-:W-:Y:S01]  /*5d30*/  @P3 STG.E desc[UR36][R6.64+0x164], R69 ;  /* 0x0001644506003986 */ /* 0x000fe2000c101924 */
[----:B0-----:R-:W-:Y:S01]  /*5d40*/  FMUL R5, R70, R19 ;  /* 0x0000001346057220 */ /* 0x001fe20000400000 */
[----:B------:R-:W-:-:S02]  /*5d50*/  ISETP.GT.AND P3, PT, R3, RZ, P2 ;  /* 0x000000ff0300720c */ /* 0x000fc40001764270 */
[----:B------:R-:W-:Y:S02]  /*5d60*/  ISETP.GT.AND P0, PT, R3, 0x8, P0 ;  /* 0x000000080300780c */ /* 0x000fe40000704270 */
[----:B------:R-:W-:Y:S01]  /*5d70*/  F2FP.TF32.F32.PACK_B R5, R5 ;  /* 0x00000005ff05723e */ /* 0x000fe200024050ff */
[----:B-1----:R-:W-:Y:S01]  /*5d80*/  FMUL R11, R76, R19 ;  /* 0x000000134c0b7220 */ /* 0x002fe20000400000 */
[----:B------:R-:W-:-:S03]  /*5d90*/  F2FP.TF32.F32.PACK_B R75, R75 ;  /* 0x0000004bff4b723e */ /* 0x000fc600024050ff */
[----:B------:R0:W-:Y:S01]  /*5da0*/  @P1 STG.E desc[UR36][R8.64+0x160], R5 ;  /* 0x0001600508001986 */ /* 0x0001e2000c101924 */
[----:B------:R-:W-:Y:S02]  /*5db0*/  F2FP.TF32.F32.PACK_B R77, R77 ;  /* 0x0000004dff4d723e */ /* 0x000fe400024050ff */
[----:B------:R-:W-:Y:S01]  /*5dc0*/  F2FP.TF32.F32.PACK_B R11, R11 ;  /* 0x0000000bff0b723e */ /* 0x000fe200024050ff */
[----:B------:R-:W-:Y:S01]  /*5dd0*/  @P4 STG.E desc[UR36][R8.64+0x164], R71 ;  /* 0x0001644708004986 */ /* 0x000fe2000c101924 */
[C---:B------:R-:W-:Y:S02]  /*5de0*/  ISETP.GT.AND P4, PT, R4.reuse, 0x68, PT ;  /* 0x000000680400780c */ /* 0x040fe40003f84270 */
[----:B------:R-:W-:Y:S01]  /*5df0*/  F2FP.TF32.F32.PACK_B R79, R79 ;  /* 0x0000004fff4f723e */ /* 0x000fe200024050ff */
[----:B------:R1:W-:Y:S01]  /*5e00*/  @P5 STG.E desc[UR36][R6.64+0x180], R13 ;  /* 0x0001800d06005986 */ /* 0x0003e2000c101924 */
[----:B------:R-:W-:Y:S02]  /*5e10*/  ISETP.GT.AND P5, PT, R4, 0x69, PT ;  /* 0x000000690400780c */ /* 0x000fe40003fa4270 */
[----:B------:R-:W-:Y:S01]  /*5e20*/  F2FP.TF32.F32.PACK_B R81, R81 ;  /* 0x00000051ff51723e */ /* 0x000fe200024050ff */
[----:B------:R-:W-:Y:S01]  /*5e30*/  @P3 STG.E desc[UR36][R6.64+0x184], R73 ;  /* 0x0001844906003986 */ /* 0x000fe2000c101924 */
[C---:B------:R-:W-:Y:S01]  /*5e40*/  ISETP.GT.AND P3, PT, R3.reuse, 0x8, P2 ;  /* 0x000000080300780c */ /* 0x040fe20001764270 */
[----:B0-----:R-:W-:Y:S01]  /*5e50*/  FMUL R5, R74, R19 ;  /* 0x000000134a057220 */ /* 0x001fe20000400000 */
[----:B------:R-:W-:-:S02]  /*5e60*/  ISETP.GT.AND P2, PT, R3, RZ, P4 ;  /* 0x000000ff0300720c */ /* 0x000fc40002744270 */
[C---:B------:R-:W-:Y:S02]  /*5e70*/  ISETP.GT.AND P1, PT, R3.reuse, RZ, P5 ;  /* 0x000000ff0300720c */ /* 0x040fe40002f24270 */
[C---:B------:R-:W-:Y:S01]  /*5e80*/  ISETP.GT.AND P4, PT, R3.reuse, 0x8, P4 ;  /* 0x000000080300780c */ /* 0x040fe20002784270 */
[----:B-1----:R-:W-:Y:S01]  /*5e90*/  FMUL R13, R78, R19 ;  /* 0x000000134e0d7220 */ /* 0x002fe20000400000 */
[----:B------:R-:W-:Y:S02]  /*5ea0*/  F2FP.TF32.F32.PACK_B R5, R5 ;  /* 0x00000005ff05723e */ /* 0x000fe400024050ff */
[----:B------:R-:W-:Y:S02]  /*5eb0*/  ISETP.GT.AND P5, PT, R3, 0x8, P5 ;  /* 0x000000080300780c */ /* 0x000fe40002fa4270 */
[----:B------:R-:W-:Y:S01]  /*5ec0*/  F2FP.TF32.F32.PACK_B R13, R13 ;  /* 0x0000000dff0d723e */ /* 0x000fe200024050ff */
[----:B------:R0:W-:Y:S01]  /*5ed0*/  @P0 STG.E desc[UR36][R8.64+0x180], R5 ;  /* 0x0001800508000986 */ /* 0x0001e2000c101924 */
[----:B------:R-:W-:-:S02]  /*5ee0*/  ISETP.GT.AND P0, PT, R4, 0x79, PT ;  /* 0x000000790400780c */ /* 0x000fc40003f04270 */
[----:B------:R-:W-:Y:S01]  /*5ef0*/  F2FP.TF32.F32.PACK_B R15, R15 ;  /* 0x0000000fff0f723e */ /* 0x000fe200024050ff */
[----:B------:R-:W-:Y:S01]  /*5f00*/  @P3 STG.E desc[UR36][R8.64+0x184], R75 ;  /* 0x0001844b08003986 */ /* 0x000fe2000c101924 */
[C---:B------:R-:W-:Y:S02]  /*5f10*/  ISETP.GT.AND P3, PT, R4.reuse, 0x70, PT ;  /* 0x000000700400780c */ /* 0x040fe40003f64270 */
[----:B------:R-:W-:Y:S01]  /*5f20*/  F2FP.TF32.F32.PACK_B R83, R83 ;  /* 0x00000053ff53723e */ /* 0x000fe200024050ff */
[----:B------:R1:W-:Y:S01]  /*5f30*/  @P2 STG.E desc[UR36][R6.64+0x1a0], R11 ;  /* 0x0001a00b06002986 */ /* 0x0003e2000c101924 */
[C---:B------:R-:W-:Y:S02]  /*5f40*/  ISETP.GT.AND P2, PT, R4.reuse, 0x71, PT ;  /* 0x000000710400780c */ /* 0x040fe40003f44270 */
[----:B------:R-:W-:Y:S01]  /*5f50*/  F2FP.TF32.F32.PACK_B R21, R21 ;  /* 0x00000015ff15723e */ /* 0x000fe200024050ff */
[----:B------:R-:W-:Y:S01]  /*5f60*/  @P1 STG.E desc[UR36][R6.64+0x1a4], R77 ;  /* 0x0001a44d06001986 */ /* 0x000fe2000c101924 */
[----:B------:R-:W-:Y:S01]  /*5f70*/  ISETP.GT.AND P1, PT, R4, 0x78, PT ;  /* 0x000000780400780c */ /* 0x000fe20003f24270 */
[----:B------:R-:W-:Y:S01]  /*5f80*/  @P4 IMAD.MOV.U32 R4, RZ, RZ, R8 ;  /* 0x000000ffff044224 */ /* 0x000fe200078e0008 */
[----:B------:R-:W-:Y:S01]  /*5f90*/  F2FP.TF32.F32.PACK_B R85, R85 ;  /* 0x00000055ff55723e */ /* 0x000fe200024050ff */
[----:B0-----:R-:W-:Y:S01]  /*5fa0*/  @P4 IMAD.MOV.U32 R5, RZ, RZ, R9 ;  /* 0x000000ffff054224 */ /* 0x001fe200078e0009 */
[----:B------:R-:W-:Y:S01]  /*5fb0*/  F2FP.TF32.F32.PACK_B R87, R87 ;  /* 0x00000057ff57723e */ /* 0x000fe200024050ff */
[----:B-1----:R-:W-:-:S03]  /*5fc0*/  FMUL R11, R80, R19 ;  /* 0x00000013500b7220 */ /* 0x002fc60000400000 */
[----:B------:R0:W-:Y:S01]  /*5fd0*/  @P4 STG.E desc[UR36][R4.64+0x1a0], R13 ;  /* 0x0001a00d04004986 */ /* 0x0001e2000c101924 */
[C---:B------:R-:W-:Y:S02]  /*5fe0*/  ISETP.GT.AND P4, PT, R3.reuse, RZ, P3 ;  /* 0x000000ff0300720c */ /* 0x040fe40001f84270 */
[----:B------:R-:W-:Y:S02]  /*5ff0*/  ISETP.GT.AND P3, PT, R3, 0x8, P3 ;  /* 0x000000080300780c */ /* 0x000fe40001f64270 */
[----:B------:R-:W-:Y:S01]  /*6000*/  F2FP.TF32.F32.PACK_B R11, R11 ;  /* 0x0000000bff0b723e */ /* 0x000fe200024050ff */
[----:B0-----:R-:W-:Y:S02]  /*6010*/  @P5 IMAD.MOV.U32 R4, RZ, RZ, R8 ;  /* 0x000000ffff045224 */ /* 0x001fe400078e0008 */
[----:B------:R-:W-:Y:S01]  /*6020*/  FMUL R13, R86, R19 ;  /* 0x00000013560d7220 */ /* 0x000fe20000400000 */
[----:B------:R-:W-:-:S04]  /*6030*/  @P5 IMAD.MOV.U32 R5, RZ, RZ, R9 ;  /* 0x000000ffff055224 */ /* 0x000fc800078e0009 */
[----:B------:R-:W-:Y:S01]  /*6040*/  F2FP.TF32.F32.PACK_B R13, R13 ;  /* 0x0000000dff0d723e */ /* 0x000fe200024050ff */
[----:B------:R0:W-:Y:S01]  /*6050*/  @P5 STG.E desc[UR36][R4.64+0x1a4], R79 ;  /* 0x0001a44f04005986 */ /* 0x0001e2000c101924 */
[C---:B------:R-:W-:Y:S02]  /*6060*/  ISETP.GT.AND P5, PT, R3.reuse, RZ, P2 ;  /* 0x000000ff0300720c */ /* 0x040fe400017a4270 */
[----:B------:R-:W-:Y:S01]  /*6070*/  ISETP.GT.AND P2, PT, R3, 0x8, P2 ;  /* 0x000000080300780c */ /* 0x000fe20001744270 */
[----:B0-----:R-:W-:Y:S02]  /*6080*/  @P4 IMAD.MOV.U32 R4, RZ, RZ, R6 ;  /* 0x000000ffff044224 */ /* 0x001fe400078e0006 */
[----:B------:R-:W-:-:S05]  /*6090*/  @P4 IMAD.MOV.U32 R5, RZ, RZ, R7 ;  /* 0x000000ffff054224 */ /* 0x000fca00078e0007 */
        /* <DEDUP_REMOVED lines=10> */
[----:B------:R0:W-:Y:S02]  /*6140*/  @P3 STG.E desc[UR36][R4.64+0x1c0], R15 ;  /* 0x0001c00f04003986 */ /* 0x0001e4000c101924 */
[----:B0-----:R-:W-:Y:S02]  /*6150*/  @P2 IMAD.MOV.U32 R4, RZ, RZ, R8 ;  /* 0x000000ffff042224 */ /* 0x001fe400078e0008 */
[----:B------:R-:W-:-:S05]  /*6160*/  @P2 IMAD.MOV.U32 R5, RZ, RZ, R9 ;  /* 0x000000ffff052224 */ /* 0x000fca00078e0009 */
[----:B------:R0:W-:Y:S02]  /*6170*/  @P2 STG.E desc[UR36][R4.64+0x1c4], R83 ;  /* 0x0001c45304002986 */ /* 0x0001e4000c101924 */
[----:B0-----:R-:W-:Y:S02]  /*6180*/  @P4 IMAD.MOV.U32 R4, RZ, RZ, R6 ;  /* 0x000000ffff044224 */ /* 0x001fe400078e0006 */
[----:B------:R-:W-:-:S05]  /*6190*/  @P4 IMAD.MOV.U32 R5, RZ, RZ, R7 ;  /* 0x000000ffff054224 */ /* 0x000fca00078e0007 */
[----:B------:R0:W-:Y:S04]  /*61a0*/  @P4 STG.E desc[UR36][R4.64+0x1e0], R21 ;  /* 0x0001e01504004986 */ /* 0x0001e8000c101924 */
[----:B------:R1:W-:Y:S01]  /*61b0*/  @P5 STG.E desc[UR36][R6.64+0x1e4], R85 ;  /* 0x0001e45506005986 */ /* 0x0003e2000c101924 */
[----:B0-----:R-:W-:Y:S02]  /*61c0*/  @P1 IMAD.MOV.U32 R4, RZ, RZ, R8 ;  /* 0x000000ffff041224 */ /* 0x001fe400078e0008 */
[----:B------:R-:W-:-:S05]  /*61d0*/  @P1 IMAD.MOV.U32 R5, RZ, RZ, R9 ;  /* 0x000000ffff051224 */ /* 0x000fca00078e0009 */
[----:B------:R1:W-:Y:S04]  /*61e0*/  @P1 STG.E desc[UR36][R4.64+0x1e0], R13 ;  /* 0x0001e00d04001986 */ /* 0x0003e8000c101924 */
[----:B------:R1:W-:Y:S02]  /*61f0*/  @P0 STG.E desc[UR36][R8.64+0x1e4], R87 ;  /* 0x0001e45708000986 */ /* 0x0003e4000c101924 */
.L_x_154:
[----:B------:R-:W-:Y:S05]  /*6200*/  BSYNC B0 ;  /* 0x0000000000007941 */ /* 0x000fea0003800000 */
.L_x_28:
[----:B------:R-:W-:Y:S01]  /*6210*/  IADD3 R16, P0, R16, UR38, RZ ;  /* 0x0000002610107c10 */ /* 0x000fe2000ff1e0ff */
[----:B------:R-:W-:Y:S01]  /*6220*/  ULDC.64 UR4, c[0x0][0x650] ;  /* 0x0001940000047ab9 */ /* 0x000fe20000000a00 */
[----:B------:R-:W-:Y:S01]  /*6230*/  PRMT R3, RZ, 0x7610, R3 ;  /* 0x00007610ff037816 */ /* 0x000fe20000000003 */
[----:B------:R-:W-:Y:S01]  /*6240*/  IMAD.MOV.U32 R100, RZ, RZ, -0x1 ;  /* 0xffffffffff647424 */ /* 0x000fe200078e00ff */
[----:B------:R-:W-:Y:S01]  /*6250*/  IADD3.X R17, R17, UR41, RZ, P0, !PT ;  /* 0x0000002911117c10 */ /* 0x000fe200087fe4ff */
[----:B--2---:R-:W-:Y:S01]  /*6260*/  IMAD.MOV.U32 R99, RZ, RZ, -0x1 ;  /* 0xffffffffff637424 */ /* 0x004fe200078e00ff */
[----:B------:R-:W-:-:S04]  /*6270*/  ISETP.GE.U32.AND P0, PT, R16, UR4, PT ;  /* 0x0000000410007c0c */ /* 0x000fc8000bf06070 */
[----:B------:R-:W-:-:S13]  /*6280*/  ISETP.GE.U32.AND.EX P0, PT, R17, UR5, PT, P0 ;  /* 0x0000000511007c0c */ /* 0x000fda000bf06100 */
[----:B------:R-:W-:Y:S05]  /*6290*/  @P0 BRA `(.L_x_155) ;  /* 0x00000004004c0947 */ /* 0x000fea0003800000 */
[----:B0-----:R-:W0:Y:S01]  /*62a0*/  LDC.64 R10, c[0x0][0x628] ;  /* 0x00018a00ff0a7b82 */ /* 0x001e220000000a00 */
[----:B-1--4-:R-:W1:Y:S01]  /*62b0*/  S2R R12, SR_CTAID.X ;  /* 0x00000000000c7919 */ /* 0x012e620000002500 */
[----:B---3--:R-:W-:Y:S02]  /*62c0*/  IMAD.MOV.U32 R8, RZ, RZ, R16 ;  /* 0x000000ffff087224 */ /* 0x008fe400078e0010 */
[----:B------:R-:W-:Y:S01]  /*62d0*/  IMAD.MOV.U32 R9, RZ, RZ, R17 ;  /* 0x000000ffff097224 */ /* 0x000fe200078e0011 */
[----:B------:R-:W2:Y:S03]  /*62e0*/  S2R R20, SR_CTAID.Y ;  /* 0x0000000000147919 */ /* 0x000ea60000002600 */
[----:B------:R-:W3:Y:S08]  /*62f0*/  LDC R0, c[0x0][0x630] ;  /* 0x00018c00ff007b82 */ /* 0x000ef00000000800 */
[----:B------:R-:W4:Y:S01]  /*6300*/  LDC.64 R14, c[0x0][0x620] ;  /* 0x00018800ff0e7b82 */ /* 0x000f220000000a00 */
[----:B0-----:R-:W-:-:S04]  /*6310*/  ISETP.NE.U32.AND P0, PT, R10, RZ, PT ;  /* 0x000000ff0a00720c */ /* 0x001fc80003f05070 */
[----:B------:R-:W-:-:S13]  /*6320*/  ISETP.NE.AND.EX P0, PT, R11, RZ, PT, P0 ;  /* 0x000000ff0b00720c */ /* 0x000fda0003f05300 */
[----:B-1234-:R-:W-:Y:S05]  /*6330*/  @!P0 BRA `(.L_x_156) ;  /* 0x0000000000288947 */ /* 0x01efea0003800000 */
        /* <DEDUP_REMOVED lines=10> */
.L_x_156:
[-CC-:B------:R-:W-:Y:S01]  /*63e0*/  SHF.R.U64 R99, R8, R0.reuse, R9.reuse ;  /* 0x0000000008637219 */ /* 0x180fe20000001209 */
[----:B------:R-:W0:Y:S01]  /*63f0*/  LDC.64 R26, c[0x0][0x640] ;  /* 0x00019000ff1a7b82 */ /* 0x000e220000000a00 */
[----:B------:R-:W-:Y:S01]  /*6400*/  SHF.R.U32.HI R0, RZ, R0, R9 ;  /* 0x00000000ff007219 */ /* 0x000fe20000011609 */
[----:B------:R-:W-:Y:S01]  /*6410*/  ULDC UR4, c[0x0][0x150] ;  /* 0x0000540000047ab9 */ /* 0x000fe20000000800 */
[----:B------:R-:W-:Y:S02]  /*6420*/  IADD3 R3, P0, RZ, -R99, RZ ;  /* 0x80000063ff037210 */ /* 0x000fe40007f1e0ff */
[----:B------:R-:W-:-:S03]  /*6430*/  I2FP.F32.U32 R7, R12 ;  /* 0x0000000c00077245 */ /* 0x000fc60000201000 */
[----:B------:R-:W1:Y:S01]  /*6440*/  LDC R6, c[0x0][0x618] ;  /* 0x00018600ff067b82 */ /* 0x000e620000000800 */
[----:B------:R-:W-:Y:S02]  /*6450*/  IMAD.X R5, RZ, RZ, ~R0, P0 ;  /* 0x000000ffff057224 */ /* 0x000fe400000e0e00 */
[----:B------:R-:W-:Y:S01]  /*6460*/  FMUL R7, R7, UR4 ;  /* 0x0000000407077c20 */ /* 0x000fe20008400000 */
[----:B------:R-:W-:Y:S01]  /*6470*/  ULDC UR4, c[0x0][0x154] ;  /* 0x0000550000047ab9 */ /* 0x000fe20000000800 */
[-C--:B------:R-:W-:Y:S02]  /*6480*/  IMAD R0, R5, R14.reuse, RZ ;  /* 0x0000000e05007224 */ /* 0x080fe400078e02ff */
[C---:B------:R-:W-:Y:S01]  /*6490*/  IMAD.WIDE.U32 R4, R3.reuse, R14, R16 ;  /* 0x0000000e03047225 */ /* 0x040fe200078e0010 */
[----:B------:R-:W2:Y:S01]  /*64a0*/  LDC R8, c[0x0][0x608] ;  /* 0x00018200ff087b82 */ /* 0x000ea20000000800 */
[----:B------:R-:W3:Y:S02]  /*64b0*/  F2I.U32.TRUNC.NTZ R7, R7 ;  /* 0x0000000700077305 */ /* 0x000ee4000020f000 */
[----:B------:R-:W-:Y:S01]  /*64c0*/  IMAD R3, R3, R15, R0 ;  /* 0x0000000f03037224 */ /* 0x000fe200078e0200 */
[----:B------:R-:W-:-:S03]  /*64d0*/  I2FP.F32.U32 R0, R20 ;  /* 0x0000001400007245 */ /* 0x000fc60000201000 */
[----:B------:R-:W-:Y:S01]  /*64e0*/  IMAD.IADD R3, R5, 0x1, R3 ;  /* 0x0000000105037824 */ /* 0x000fe200078e0203 */
[----:B------:R-:W4:Y:S01]  /*64f0*/  LDC R11, c[0x0][0x658] ;  /* 0x00019600ff0b7b82 */ /* 0x000f220000000800 */
[----:B0-----:R-:W-:-:S04]  /*6500*/  ISETP.NE.U32.AND P0, PT, R26, RZ, PT ;  /* 0x000000ff1a00720c */ /* 0x001fc80003f05070 */
[----:B------:R-:W-:-:S03]  /*6510*/  ISETP.NE.AND.EX P0, PT, R27, RZ, PT, P0 ;  /* 0x000000ff1b00720c */ /* 0x000fc60003f05300 */
[----:B------:R-:W0:Y:S01]  /*6520*/  LDC R9, c[0x0][0x144] ;  /* 0x00005100ff097b82 */ /* 0x000e220000000800 */
[-C--:B-1----:R-:W-:Y:S01]  /*6530*/  SHF.R.U64 R10, R4, R6.reuse, R3 ;  /* 0x00000006040a7219 */ /* 0x082fe20000001203 */
[----:B---3--:R-:W-:Y:S01]  /*6540*/  IMAD.MOV R7, RZ, RZ, -R7 ;  /* 0x000000ffff077224 */ /* 0x008fe200078e0a07 */
[----:B------:R-:W-:Y:S01]  /*6550*/  SHF.R.U32.HI R3, RZ, R6, R3 ;  /* 0x00000006ff037219 */ /* 0x000fe20000011603 */
[----:B------:R-:W-:-:S04]  /*6560*/  FMUL R6, R0, UR4 ;  /* 0x0000000400067c20 */ /* 0x000fc80008400000 */
[----:B------:R-:W1:Y:S01]  /*6570*/  LDC R21, c[0x0][0x148] ;  /* 0x00005200ff157b82 */ /* 0x000e620000000800 */
[----:B------:R3:W0:Y:S01]  /*6580*/  F2I.U32.TRUNC.NTZ R14, R6 ;  /* 0x00000006000e7305 */ /* 0x000622000020f000 */
[-CC-:B--2---:R-:W-:Y:S02]  /*6590*/  SHF.R.U64 R13, R10, R8.reuse, R3.reuse ;  /* 0x000000080a0d7219 */ /* 0x184fe40000001203 */
[----:B------:R-:W-:-:S04]  /*65a0*/  SHF.R.U32.HI R0, RZ, R8, R3 ;  /* 0x00000008ff007219 */ /* 0x000fc80000011603 */
[----:B-----5:R-:W2:Y:S01]  /*65b0*/  LDC R24, c[0x0][0x648] ;  /* 0x00019200ff187b82 */ /* 0x020ea20000000800 */
[-CC-:B----4-:R-:W-:Y:S02]  /*65c0*/  SHF.R.U64 R15, R13, R11.reuse, R0.reuse ;  /* 0x0000000b0d0f7219 */ /* 0x190fe40000001200 */
[----:B------:R-:W-:-:S03]  /*65d0*/  SHF.R.U32.HI R5, RZ, R11, R0 ;  /* 0x0000000bff057219 */ /* 0x000fc60000011600 */
[----:B------:R-:W-:Y:S02]  /*65e0*/  IMAD.MOV.U32 R4, RZ, RZ, R15 ;  /* 0x000000ffff047224 */ /* 0x000fe400078e000f */
[----:B------:R-:W4:Y:S01]  /*65f0*/  LDC R28, c[0x0][0x638] ;  /* 0x00018e00ff1c7b82 */ /* 0x000f220000000800 */
[----:B0-----:R-:W-:-:S07]  /*6600*/  IMAD R25, R9, R7, R12 ;  /* 0x0000000709197224 */ /* 0x001fce00078e020c */
[----:B------:R-:W0:Y:S08]  /*6610*/  LDC R29, c[0x0][0x610] ;  /* 0x00018400ff1d7b82 */ /* 0x000e300000000800 */
[----:B------:R-:W0:Y:S01]  /*6620*/  LDC R30, c[0x0][0x600] ;  /* 0x00018000ff1e7b82 */ /* 0x000e220000000800 */
[----:B-123--:R-:W-:Y:S05]  /*6630*/  @!P0 BRA `(.L_x_157) ;  /* 0x0000000000288947 */ /* 0x00efea0003800000 */
        /* <DEDUP_REMOVED lines=10> */
.L_x_157:
[----:B------:R-:W-:Y:S01]  /*66e0*/  ISETP.NE.AND P0, PT, R2, 0x1, PT ;  /* 0x000000010200780c */ /* 0x000fe20003f05270 */
[----:B------:R-:W-:Y:S01]  /*66f0*/  IMAD.MOV R14, RZ, RZ, -R14 ;  /* 0x000000ffff0e7224 */ /* 0x000fe200078e0a0e */
[----:B------:R-:W-:Y:S02]  /*6700*/  SHF.R.U64 R0, R4, R24, R5 ;  /* 0x0000001804007219 */ /* 0x000fe40000001205 */
[----:B------:R-:W-:Y:S02]  /*6710*/  LOP3.LUT R3, R13, R96, RZ, 0xc0, !PT ;  /* 0x000000600d037212 */ /* 0x000fe400078ec0ff */
[----:B------:R-:W-:Y:S01]  /*6720*/  LOP3.LUT R10, R10, R95, RZ, 0xc0, !PT ;  /* 0x0000005f0a0a7212 */ /* 0x000fe200078ec0ff */
[----:B------:R-:W-:Y:S02]  /*6730*/  IMAD.MOV R4, RZ, RZ, -R0 ;  /* 0x000000ffff047224 */ /* 0x000fe400078e0a00 */
[----:B------:R-:W-:Y:S02]  /*6740*/  IMAD R0, R90, R0, R3 ;  /* 0x000000005a007224 */ /* 0x000fe400078e0203 */
[----:B----4-:R-:W-:-:S02]  /*6750*/  IMAD R3, R4, R28, R15 ;  /* 0x0000001c04037224 */ /* 0x010fc400078e020f */
[----:B------:R-:W-:Y:S02]  /*6760*/  @P0 IMAD R25, R21, R14, R20 ;  /* 0x0000000e15190224 */ /* 0x000fe400078e0214 */
[----:B0-----:R-:W-:Y:S02]  /*6770*/  IMAD R5, R3, R30, R10 ;  /* 0x0000001e03057224 */ /* 0x001fe400078e020a */
[----:B------:R-:W-:Y:S02]  /*6780*/  IMAD R0, R0, R29, R25 ;  /* 0x0000001d00007224 */ /* 0x000fe400078e0219 */
[----:B------:R-:W-:-:S03]  /*6790*/  IMAD.MOV.U32 R4, RZ, RZ, 0x1 ;  /* 0x00000001ff047424 */ /* 0x000fc600078e00ff */
[----:B------:R-:W-:Y:S02]  /*67a0*/  SEL R100, R5, R0, !P0 ;  /* 0x0000000005647207 */ /* 0x000fe40004000000 */
[----:B------:R-:W-:Y:S02]  /*67b0*/  PRMT R3, R4, 0x7610, R3 ;  /* 0x0000761004037816 */ /* 0x000fe40000000003 */
[----:B------:R-:W-:-:S07]  /*67c0*/  SEL R0, R0, R5, !P0 ;  /* 0x0000000500007207 */ /* 0x000fce0004000000 */
.L_x_155:
[----:B------:R-:W-:Y:S01]  /*67d0*/  LOP3.LUT P0, RZ, R3, 0xff, RZ, 0xc0, !PT ;  /* 0x000000ff03ff7812 */ /* 0x000fe2000780c0ff */
[----:B------:R-:W-:Y:S01]  /*67e0*/  UIMAD.WIDE.U32 UR4, UR42, -0x55555555, URZ ;  /* 0xaaaaaaab2a0478a5 */ /* 0x000fe2000f8e003f */
[----:B------:R-:W-:-:S03]  /*67f0*/  IMAD.MOV.U32 R101, RZ, RZ, R0 ;  /* 0x000000ffff657224 */ /* 0x000fc600078e0000 */
[----:B------:R-:W-:-:S04]  /*6800*/  USHF.R.U32.HI UR4, URZ, 0x1, UR5 ;  /* 0x000000013f047899 */ /* 0x000fc80008011605 */
[----:B------:R-:W-:-:S04]  /*6810*/  UIMAD UR42, UR4, -0x3, UR42 ;  /* 0xfffffffd042a78a4 */ /* 0x000fc8000f8e022a */
[----:B------:R-:W-:Y:S08]  /*6820*/  @P0 BRA `(.L_x_158) ;  /* 0xffffffa8005c0947 */ /* 0x000ff0000383ffff */
[----:B------:R-:W-:Y:S05]  /*6830*/  EXIT ;  /* 0x000000000000794d */ /* 0x000fea0003800000 */
.L_x_3:
        /* <DEDUP_REMOVED lines=26> */
.L_x_160:
[--C-:B------:R-:W-:Y:S01]  /*69e0*/  SHF.R.U64 R14, R12, R20, R13.reuse ;  /* 0x000000140c0e7219 */ /* 0x100fe2000000120d */
[----:B------:R-:W0:Y:S01]  /*69f0*/  LDC R24, c[0x0][0x618] ;  /* 0x00018600ff187b82 */ /* 0x000e220000000800 */
[----:B------:R-:W-:Y:S01]  /*6a00*/  I2FP.F32.U32 R8, R6 ;  /* 0x0000000600087245 */ /* 0x000fe20000201000 */
[----:B------:R-:W-:Y:S01]  /*6a10*/  ULDC UR4, c[0x0][0x150] ;  /* 0x0000540000047ab9 */ /* 0x000fe20000000800 */
[----:B------:R-:W-:Y:S02]  /*6a20*/  SHF.R.U32.HI R7, RZ, R20, R13 ;  /* 0x00000014ff077219 */ /* 0x000fe4000001160d */
[----:B------:R-:W-:Y:S01]  /*6a30*/  IADD3 R11, P0, RZ, -R14, RZ ;  /* 0x8000000eff0b7210 */ /* 0x000fe20007f1e0ff */
[----:B------:R-:W-:Y:S01]  /*6a40*/  FMUL R13, R8, UR4 ;  /* 0x00000004080d7c20 */ /* 0x000fe20008400000 */
[----:B------:R-:W-:Y:S01]  /*6a50*/  ULDC UR4, c[0x0][0x154] ;  /* 0x0000550000047ab9 */ /* 0x000fe20000000800 */
[----:B------:R-:W1:Y:S02]  /*6a60*/  LDC.64 R26, c[0x0][0x640] ;  /* 0x00019000ff1a7b82 */ /* 0x000e640000000a00 */
[----:B------:R-:W-:-:S02]  /*6a70*/  IMAD.X R7, RZ, RZ, ~R7, P0 ;  /* 0x000000ffff077224 */ /* 0x000fc400000e0e07 */
[----:B------:R-:W2:Y:S01]  /*6a80*/  F2I.U32.TRUNC.NTZ R13, R13 ;  /* 0x0000000d000d7305 */ /* 0x000ea2000020f000 */
[----:B------:R-:W-:-:S03]  /*6a90*/  IMAD.WIDE.U32 R8, R11, R22, R16 ;  /* 0x000000160b087225 */ /* 0x000fc600078e0010 */
[----:B------:R-:W3:Y:S01]  /*6aa0*/  LDC R15, c[0x0][0x144] ;  /* 0x00005100ff0f7b82 */ /* 0x000ee20000000800 */
[----:B------:R-:W-:-:S04]  /*6ab0*/  IMAD R10, R7, R22, RZ ;  /* 0x00000016070a7224 */ /* 0x000fc800078e02ff */
[----:B------:R-:W-:Y:S02]  /*6ac0*/  IMAD R7, R11, R23, R10 ;  /* 0x000000170b077224 */ /* 0x000fe400078e020a */
[----:B------:R-:W-:Y:S01]  /*6ad0*/  IMAD.MOV.U32 R10, RZ, RZ, -0x1 ;  /* 0xffffffffff0a7424 */ /* 0x000fe200078e00ff */
[----:B------:R-:W4:Y:S01]  /*6ae0*/  LDC R20, c[0x0][0x608] ;  /* 0x00018200ff147b82 */ /* 0x000f220000000800 */
[----:B------:R-:W-:Y:S01]  /*6af0*/  IMAD.IADD R7, R9, 0x1, R7 ;  /* 0x0000000109077824 */ /* 0x000fe200078e0207 */
[----:B------:R-:W-:-:S04]  /*6b00*/  I2FP.F32.U32 R9, R5 ;  /* 0x0000000500097245 */ /* 0x000fc80000201000 */
[-C--:B0-----:R-:W-:Y:S01]  /*6b10*/  SHF.R.U64 R12, R8, R24.reuse, R7 ;  /* 0x00000018080c7219 */ /* 0x081fe20000001207 */
[----:B--2---:R-:W-:Y:S01]  /*6b20*/  IMAD.MOV R8, RZ, RZ, -R13 ;  /* 0x000000ffff087224 */ /* 0x004fe200078e0a0d */
[----:B------:R-:W0:Y:S01]  /*6b30*/  LDC R11, c[0x0][0x658] ;  /* 0x00019600ff0b7b82 */ /* 0x000e220000000800 */
[----:B-1----:R-:W-:Y:S01]  /*6b40*/  ISETP.NE.U32.AND P0, PT, R26, RZ, PT ;  /* 0x000000ff1a00720c */ /* 0x002fe20003f05070 */
[----:B------:R-:W-:Y:S01]  /*6b50*/  FMUL R9, R9, UR4 ;  /* 0x0000000409097c20 */ /* 0x000fe20008400000 */
[----:B------:R-:W-:Y:S02]  /*6b60*/  SHF.R.U32.HI R7, RZ, R24, R7 ;  /* 0x00000018ff077219 */ /* 0x000fe40000011607 */
[----:B------:R-:W-:-:S03]  /*6b70*/  ISETP.NE.AND.EX P0, PT, R27, RZ, PT, P0 ;  /* 0x000000ff1b00720c */ /* 0x000fc60003f05300 */
[----:B------:R-:W1:Y:S01]  /*6b80*/  LDC R22, c[0x0][0x148] ;  /* 0x00005200ff167b82 */ /* 0x000e620000000800 */
[----:B---3--:R-:W-:Y:S02]  /*6b90*/  IMAD R23, R15, R8, R6 ;  /* 0x000000080f177224 */ /* 0x008fe400078e0206 */
[----:B------:R-:W-:-:S05]  /*6ba0*/  IMAD.MOV.U32 R8, RZ, RZ, 0x1 ;  /* 0x00000001ff087424 */ /* 0x000fca00078e00ff */
[----:B------:R-:W2:Y:S01]  /*6bb0*/  LDC R21, c[0x0][0x600] ;  /* 0x00018000ff157b82 */ /* 0x000ea20000000800 */
[-CC-:B----4-:R-:W-:Y:S02]  /*6bc0*/  SHF.R.U64 R15, R12, R20.reuse, R7.reuse ;  /* 0x000000140c0f7219 */ /* 0x190fe40000001207 */
[----:B------:R-:W-:Y:S02]  /*6bd0*/  SHF.R.U32.HI R6, RZ, R20, R7 ;  /* 0x00000014ff067219 */ /* 0x000fe40000011607 */
[----:B------:R3:W4:Y:S03]  /*6be0*/  F2I.U32.TRUNC.NTZ R20, R9 ;  /* 0x0000000900147305 */ /* 0x000726000020f000 */
[----:B------:R-:W1:Y:S01]  /*6bf0*/  LDC R25, c[0x0][0x648] ;  /* 0x00019200ff197b82 */ /* 0x000e620000000800 */
[-C--:B0-----:R-:W-:Y:S02]  /*6c00*/  SHF.R.U64 R19, R15, R11.reuse, R6 ;  /* 0x0000000b0f137219 */ /* 0x081fe40000001206 */
[----:B------:R-:W-:-:S02]  /*6c10*/  SHF.L.U32 R10, R10, R11, RZ ;  /* 0x0000000b0a0a7219 */ /* 0x000fc400000006ff */
[-C--:B------:R-:W-:Y:S01]  /*6c20*/  SHF.R.U32.HI R7, RZ, R11.reuse, R6 ;  /* 0x0000000bff077219 */ /* 0x080fe20000011606 */
[----:B------:R-:W-:Y:S01]  /*6c30*/  IMAD.MOV.U32 R6, RZ, RZ, R19 ;  /* 0x000000ffff067224 */ /* 0x000fe200078e0013 */
[----:B------:R-:W-:Y:S01]  /*6c40*/  SHF.L.U32 R24, R8, R11, RZ ;  /* 0x0000000b08187219 */ /* 0x000fe200000006ff */
[----:B------:R-:W0:Y:S01]  /*6c50*/  LDC R28, c[0x0][0x638] ;  /* 0x00018e00ff1c7b82 */ /* 0x000e220000000800 */
[----:B------:R-:W-:-:S07]  /*6c60*/  LOP3.LUT R30, RZ, R10, RZ, 0x33, !PT ;  /* 0x0000000aff1e7212 */ /* 0x000fce00078e33ff */
[----:B------:R-:W0:Y:S01]  /*6c70*/  LDC R29, c[0x0][0x610] ;  /* 0x00018400ff1d7b82 */ /* 0x000e220000000800 */
[----:B---34-:R-:W-:Y:S05]  /*6c80*/  @!P0 BRA `(.L_x_161) ;  /* 0x0000000000288947 */ /* 0x018fea0003800000 */
[----:B------:R-:W3:Y:S02]  /*6c90*/  LDC R6, c[0x0][0x64c] ;  /* 0x00019300ff067b82 */ /* 0x000ee40000000800 */
[----:B---3--:R-:W-:-:S05]  /*6ca0*/  IADD3 R11, P0, R19, R6, RZ ;  /* 0x00000006130b7210 */ /* 0x008fca0007f1e0ff */
        /* <DEDUP_REMOVED lines=8> */
.L_x_161:
[----:B------:R-:W-:Y:S01]  /*6d30*/  ISETP.NE.AND P0, PT, R2, 0x1, PT ;  /* 0x000000010200780c */ /* 0x000fe20003f05270 */
[----:B--2---:R-:W-:Y:S01]  /*6d40*/  VIADD R9, R21, 0xffffffff ;  /* 0xffffffff15097836 */ /* 0x004fe20000000000 */
[----:B-1----:R-:W-:Y:S01]  /*6d50*/  SHF.R.U64 R7, R6, R25, R7 ;  /* 0x0000001906077219 */ /* 0x002fe20000001207 */
[----:B------:R-:W-:Y:S01]  /*6d60*/  IMAD.MOV R20, RZ, RZ, -R20 ;  /* 0x000000ffff147224 */ /* 0x000fe200078e0a14 */
[----:B------:R-:W-:Y:S02]  /*6d70*/  LOP3.LUT R6, R15, R30, RZ, 0xc0, !PT ;  /* 0x0000001e0f067212 */ /* 0x000fe400078ec0ff */
[----:B------:R-:W-:Y:S01]  /*6d80*/  LOP3.LUT R12, R12, R9, RZ, 0xc0, !PT ;  /* 0x000000090c0c7212 */ /* 0x000fe200078ec0ff */
[----:B------:R-:W-:Y:S02]  /*6d90*/  IMAD.MOV R8, RZ, RZ, -R7 ;  /* 0x000000ffff087224 */ /* 0x000fe400078e0a07 */
[----:B------:R-:W-:Y:S02]  /*6da0*/  IMAD R6, R24, R7, R6 ;  /* 0x0000000718067224 */ /* 0x000fe400078e0206 */
[----:B------:R-:W-:-:S02]  /*6db0*/  IMAD.MOV.U32 R9, RZ, RZ, 0x1 ;  /* 0x00000001ff097424 */ /* 0x000fc400078e00ff */
[----:B------:R-:W-:Y:S02]  /*6dc0*/  @P0 IMAD R23, R22, R20, R5 ;  /* 0x0000001416170224 */ /* 0x000fe400078e0205 */
[----:B0-----:R-:W-:Y:S02]  /*6dd0*/  IMAD R5, R8, R28, R19 ;  /* 0x0000001c08057224 */ /* 0x001fe400078e0213 */
[----:B------:R-:W-:Y:S02]  /*6de0*/  IMAD R19, R6, R29, R23 ;  /* 0x0000001d06137224 */ /* 0x000fe400078e0217 */
[----:B------:R-:W-:Y:S02]  /*6df0*/  IMAD R6, R5, R21, R12 ;  /* 0x0000001505067224 */ /* 0x000fe400078e020c */
[----:B------:R-:W-:-:S03]  /*6e00*/  IMAD.MOV.U32 R8, RZ, RZ, R14 ;  /* 0x000000ffff087224 */ /* 0x000fc600078e000e */
[----:B------:R-:W-:Y:S02]  /*6e10*/  SEL R20, R6, R19, !P0 ;  /* 0x0000001306147207 */ /* 0x000fe40004000000 */
[----:B------:R-:W-:-:S07]  /*6e20*/  SEL R19, R19, R6, !P0 ;  /* 0x0000000613137207 */ /* 0x000fce0004000000 */
.L_x_159:
[----:B------:R-:W-:-:S08]  /*6e30*/  NOP ;  /* 0x0000000000007918 */ /* 0x000fd00000000000 */
[----:B------:R-:W0:-:S00]  /*6e40*/  USETMAXREG.DEALLOC.CTAPOOL 0x28 ;  /* 0x00000028000079c8 */ /* 0x000e0000080e0500 */
[----:B0-----:R-:W-:-:S13]  /*6e50*/  ISETP.NE.AND P0, PT, R0, RZ, PT ;  /* 0x000000ff0000720c */ /* 0x001fda0003f05270 */
[----:B------:R-:W-:Y:S05]  /*6e60*/  @P0 EXIT ;  /* 0x000000000000094d */ /* 0x000fea0003800000 */
[----:B------:R-:W-:Y:S01]  /*6e70*/  LOP3.LUT P0, RZ, R9, 0xff, RZ, 0xc0, !PT ;  /* 0x000000ff09ff7812 */ /* 0x000fe2000780c0ff */
[----:B------:R-:W-:Y:S02]  /*6e80*/  IMAD.MOV.U32 R0, RZ, RZ, 0x1 ;  /* 0x00000001ff007424 */ /* 0x000fe400078e00ff */
[----:B------:R-:W-:-:S10]  /*6e90*/  IMAD.MOV.U32 R12, RZ, RZ, RZ ;  /* 0x000000ffff0c7224 */ /* 0x000fd400078e00ff */
[----:B------:R-:W-:Y:S05]  /*6ea0*/  @!P0 BRA `(.L_x_162) ;  /* 0x0000000c003c8947 */ /* 0x000fea0003800000 */
[----:B------:R-:W0:Y:S01]  /*6eb0*/  LDC R0, c[0x0][0x28c] ;  /* 0x0000a300ff007b82 */ /* 0x000e220000000800 */
[----:B------:R-:W-:Y:S01]  /*6ec0*/  LOP3.LUT P0, RZ, R3, 0x1f, RZ, 0xc0, !PT ;  /* 0x0000001f03ff7812 */ /* 0x000fe2000780c0ff */
[----:B------:R-:W-:Y:S01]  /*6ed0*/  ULDC UR5, c[0x0][0x658] ;  /* 0x0001960000057ab9 */ /* 0x000fe20000000800 */
[----:B------:R-:W-:Y:S01]  /*6ee0*/  UMOV UR6, 0xffffffff ;  /* 0xffffffff00067882 */ /* 0x000fe20000000000 */
[----:B------:R-:W-:Y:S01]  /*6ef0*/  BSSY B0, `(.L_x_162) ;  /* 0x00000ca000007945 */ /* 0x000fe20003800000 */
[----:B------:R-:W-:Y:S01]  /*6f00*/  USHF.L.U32 UR6, UR6, UR5, URZ ;  /* 0x0000000506067299 */ /* 0x000fe2000800063f */
[C---:B------:R-:W-:Y:S01]  /*6f10*/  ISETP.NE.AND P2, PT, R4.reuse, RZ, PT ;  /* 0x000000ff0400720c */ /* 0x040fe20003f45270 */
[----:B------:R-:W-:Y:S01]  /*6f20*/  UMOV UR7, 0x1 ;  /* 0x0000000100077882 */ /* 0x000fe20000000000 */
[----:B------:R-:W-:Y:S01]  /*6f30*/  ISETP.NE.OR P0, PT, R4, RZ, !P0 ;  /* 0x000000ff0400720c */ /* 0x000fe20004705670 */
[----:B------:R-:W-:Y:S01]  /*6f40*/  IMAD.MOV.U32 R13, RZ, RZ, 0x1 ;  /* 0x00000001ff0d7424 */ /* 0x000fe200078e00ff */
[----:B------:R-:W-:Y:S01]  /*6f50*/  LOP3.LUT R11, R18, 0x2, RZ, 0xfc, !PT ;  /* 0x00000002120b7812 */ /* 0x000fe200078efcff */
[----:B------:R-:W-:Y:S01]  /*6f60*/  IMAD.MOV.U32 R12, RZ, RZ, RZ ;  /* 0x000000ffff0c7224 */ /* 0x000fe200078e00ff */
[----:B------:R-:W-:Y:S01]  /*6f70*/  ULDC UR4, c[0x0][0x600] ;  /* 0x0001800000047ab9 */ /* 0x000fe20000000800 */
[----:B------:R-:W-:-:S02]  /*6f80*/  USHF.L.U32 UR13, UR7, UR5, URZ ;  /* 0x00000005070d7299 */ /* 0x000fc4000800063f */
[----:B------:R-:W-:Y:S02]  /*6f90*/  UIADD3 UR4, UR4, -0x1, URZ ;  /* 0xffffffff04047890 */ /* 0x000fe4000fffe03f */
[----:B------:R-:W-:Y:S01]  /*6fa0*/  ULOP3.LUT UR5, URZ, UR6, URZ, 0x33, !UPT ;  /* 0x000000063f057292 */ /* 0x000fe2000f8e333f */
[----:B------:R-:W-:Y:S01]  /*6fb0*/  ULDC.64 UR22, c[0x0][0x198] ;  /* 0x0000660000167ab9 */ /* 0x000fe20000000a00 */
[----:B0-----:R-:W-:-:S05]  /*6fc0*/  VIADD R0, R0, 0x3f ;  /* 0x0000003f00007836 */ /* 0x001fca0000000000 */
[----:B------:R-:W-:-:S04]  /*6fd0*/  SHF.R.S32.HI R3, RZ, 0x1f, R0 ;  /* 0x0000001fff037819 */ /* 0x000fc80000011400 */
[----:B------:R-:W-:Y:S01]  /*6fe0*/  LEA.HI R3, R3, R0, RZ, 0x6 ;  /* 0x0000000003037211 */ /* 0x000fe200078f30ff */
[----:B------:R-:W-:-:S03]  /*6ff0*/  IMAD.MOV.U32 R0, RZ, RZ, 0x1 ;  /* 0x00000001ff007424 */ /* 0x000fc600078e00ff */
[----:B------:R-:W-:-:S05]  /*7000*/  SHF.R.S32.HI R3, RZ, 0x6, R3 ;  /* 0x00000006ff037819 */ /* 0x000fca0000011403 */
[----:B------:R-:W-:-:S07]  /*7010*/  VIADD R10, R3, 0x1 ;  /* 0x00000001030a7836 */ /* 0x000fce0000000000 */
.L_x_174:
[----:B------:R-:W-:-:S03]  /*7020*/  UMOV UR6, 0xffffffff ;  /* 0xffffffff00067882 */ /* 0x000fc60000000000 */
[----:B------:R-:W-:Y:S05]  /*7030*/  BRA.DIV UR6, `(.L_x_163) ;  /* 0x0000000e06a07947 */ /* 0x000fea000b800000 */
[----:B------:R-:W-:-:S13]  /*7040*/  ELECT P6, URZ, PT ;  /* 0x00000000003f782f */ /* 0x000fda00038c0000 */
.L_x_184:
[----:B------:R-:W0:Y:S01]  /*7050*/  LDC R4, c[0x0][0x28c] ;  /* 0x0000a300ff047b82 */ /* 0x000e220000000800 */
[----:B------:R-:W-:Y:S01]  /*7060*/  BSSY B1, `(.L_x_164) ;  /* 0x0000041000017945 */ /* 0x000fe20003800000 */
[----:B0-----:R-:W-:-:S13]  /*7070*/  ISETP.LT.OR P6, PT, R4, 0x1, !P6 ;  /* 0x000000010400780c */ /* 0x001fda00077c1670 */
[----:B------:R-:W-:Y:S05]  /*7080*/  @P6 BRA `(.L_x_165) ;  /* 0x0000000000f86947 */ /* 0x000fea0003800000 */
[----:B------:R-:W-:Y:S02]  /*7090*/  IMAD.SHL.U32 R19, R19, 0x80, RZ ;  /* 0x0000008013137824 */ /* 0x000fe400078e00ff */
[----:B------:R-:W-:Y:S02]  /*70a0*/  IMAD.SHL.U32 R20, R20, 0x80, RZ ;  /* 0x0000008014147824 */ /* 0x000fe400078e00ff */
[----:B------:R-:W-:Y:S02]  /*70b0*/  IMAD.MOV.U32 R21, RZ, RZ, RZ ;  /* 0x000000ffff157224 */ /* 0x000fe400078e00ff */
[----:B------:R-:W-:Y:S02]  /*70c0*/  IMAD.MOV.U32 R4, RZ, RZ, R10 ;  /* 0x000000ffff047224 */ /* 0x000fe400078e000a */
[----:B------:R-:W-:Y:S02]  /*70d0*/  IMAD.MOV.U32 R5, RZ, RZ, R0 ;  /* 0x000000ffff057224 */ /* 0x000fe400078e0000 */
[----:B------:R-:W-:-:S07]  /*70e0*/  IMAD.MOV.U32 R6, RZ, RZ, R12 ;  /* 0x000000ffff067224 */ /* 0x000fce00078e000c */
.L_x_169:
[----:B------:R-:W0:Y:S01]  /*70f0*/  S2R R14, SR_CgaCtaId ;  /* 0x00000000000e7919 */ /* 0x000e220000008800 */
[----:B------:R-:W-:Y:S01]  /*7100*/  MOV R7, 0x400 ;  /* 0x0000040000077802 */ /* 0x000fe20000000f00 */
[----:B------:R-:W1:Y:S03]  /*7110*/  @!P2 LDC R9, c[0x0][0x500] ;  /* 0x00014000ff09ab82 */ /* 0x000e660000000800 */
[----:B0-----:R-:W-:Y:S02]  /*7120*/  LEA R15, R14, R7, 0x18 ;  /* 0x000000070e0f7211 */ /* 0x001fe400078ec0ff */
[----:B------:R-:W-:-:S03]  /*7130*/  SHF.L.U32 R7, R5, 0x1f, RZ ;  /* 0x0000001f05077819 */ /* 0x000fc600000006ff */
[----:B------:R-:W-:-:S04]  /*7140*/  IMAD R14, R6, 0x8, R15 ;  /* 0x00000008060e7824 */ /* 0x000fc800078e020f */
[----:B------:R-:W0:Y:S02]  /*7150*/  SYNCS.PHASECHK.TRANS64.TRYWAIT P1, [R14+URZ+0x18], R7 ;  /* 0x000018070e0075a7 */ /* 0x000e24000802017f */
[----:B01----:R-:W-:Y:S05]  /*7160*/  @!P1 BRA `(.L_x_166) ;  /* 0x0000000c00749947 */ /* 0x003fea0003800000 */
.L_x_185:
[----:B0-----:R-:W-:Y:S01]  /*7170*/  PRMT R7, R11, 0x9910, RZ ;  /* 0x000099100b077816 */ /* 0x001fe200000000ff */
[----:B------:R0:W-:Y:S03]  /*7180*/  @!P2 SYNCS.ARRIVE.TRANS64 RZ, [R14+URZ], R9 ;  /* 0x000000090effa9a7 */ /* 0x0001e6000800003f */
[----:B------:R-:W-:-:S13]  /*7190*/  ISETP.NE.AND P1, PT, R7, 0x2, PT ;  /* 0x000000020700780c */ /* 0x000fda0003f25270 */
[----:B0-----:R-:W-:Y:S05]  /*71a0*/  @P1 BRA `(.L_x_167) ;  /* 0x0000000000041947 */ /* 0x001fea0003800000 */
[----:B------:R-:W-:Y:S01]  /*71b0*/  BPT.TRAP 0x1 ;  /* 0x000000040000795c */ /* 0x000fe20000300000 */
.L_x_167:
[----:B------:R-:W-:Y:S05]  /*71c0*/  @P0 BRA `(.L_x_168) ;  /* 0x0000000000040947 */ /* 0x000fea0003800000 */
[----:B------:R-:W-:Y:S01]  /*71d0*/  BPT.TRAP 0x1 ;  /* 0x000000040000795c */ /* 0x000fe20000300000 */
.L_x_168:
[----:B------:R-:W-:Y:S01]  /*71e0*/  IMAD R15, R6, 0x8000, R15 ;  /* 0x00008000060f7824 */ /* 0x000fe200078e020f */
[----:B------:R-:W-:Y:S01]  /*71f0*/  R2UR UR34, R21 ;  /* 0x00000000152272ca */ /* 0x000fe200000e0000 */
[----:B------:R-:W-:Y:S01]  /*7200*/  VIADD R4, R4, 0xffffffff ;  /* 0xffffffff04047836 */ /* 0x000fe20000000000 */
[----:B------:R-:W-:Y:S01]  /*7210*/  R2UR UR33, R14 ;  /* 0x000000000e2172ca */ /* 0x000fe200000e0000 */
[----:B------:R-:W-:Y:S01]  /*7220*/  UIADD3 UR6, UP0, UR22, 0xf0, URZ ;  /* 0x000000f016067890 */ /* 0x000fe2000ff1e03f */
[----:B------:R-:W-:Y:S01]  /*7230*/  R2UR UR8, R15 ;  /* 0x000000000f0872ca */ /* 0x000fe200000e0000 */
[----:B------:R-:W-:Y:S01]  /*7240*/  UIADD3 UR30, UP1, UR22, 0x1f0, URZ ;  /* 0x000001f0161e7890 */ /* 0x000fe2000ff3e03f */
[----:B------:R-:W-:Y:S01]  /*7250*/  R2UR UR35, R19 ;  /* 0x00000000132372ca */ /* 0x000fe200000e0000 */
[----:B------:R-:W-:Y:S01]  /*7260*/  UIADD3.X UR7, URZ, UR23, URZ, UP0, !UPT ;  /* 0x000000173f077290 */ /* 0x000fe200087fe43f */
[----:B------:R-:W-:Y:S01]  /*7270*/  R2UR UR36, R8 ;  /* 0x00000000082472ca */ /* 0x000fe200000e0000 */
[----:B------:R-:W-:Y:S01]  /*7280*/  UIADD3.X UR31, URZ, UR23, URZ, UP1, !UPT ;  /* 0x000000173f1f7290 */ /* 0x000fe20008ffe43f */
[----:B------:R-:W-:Y:S01]  /*7290*/  R2UR UR19, R20 ;  /* 0x00000000141372ca */ /* 0x000fe200000e0000 */
[----:B------:R-:W-:Y:S01]  /*72a0*/  VIADD R6, R6, 0x1 ;  /* 0x0000000106067836 */ /* 0x000fe20000000000 */
[----:B------:R-:W-:Y:S01]  /*72b0*/  ISETP.GT.AND P3, PT, R4, 0x1, PT ;  /* 0x000000010400780c */ /* 0x000fe20003f64270 */
[----:B------:R-:W-:Y:S01]  /*72c0*/  UIADD3 UR26, UR34, 0x20, URZ ;  /* 0x00000020221a7890 */ /* 0x000fe2000fffe03f */
[----:B------:R-:W-:Y:S01]  /*72d0*/  VIADD R21, R21, 0x40 ;  /* 0x0000004015157836 */ /* 0x000fe20000000000 */
[----:B------:R-:W-:Y:S01]  /*72e0*/  UMOV UR14, 0x0 ;  /* 0x00000000000e7882 */ /* 0x000fe20000000000 */
[----:B------:R-:W-:Y:S01]  /*72f0*/  UMOV UR15, 0x10000000 ;  /* 0x10000000000f7882 */ /* 0x000fe20000000000 */
[----:B------:R-:W-:Y:S01]  /*7300*/  UIADD3 UR32, UR8, 0x100, URZ ;  /* 0x0000010008207890 */ /* 0x000fe2000fffe03f */
[----:B------:R-:W-:Y:S01]  /*7310*/  ISETP.NE.AND P1, PT, R6, 0x3, PT ;  /* 0x000000030600780c */ /* 0x000fe20003f25270 */
[----:B------:R-:W-:-:S02]  /*7320*/  UIADD3 UR24, UR8, 0x4100, URZ ;  /* 0x0000410008187890 */ /* 0x000fc4000fffe03f */
[----:B------:R-:W-:Y:S01]  /*7330*/  UIADD3 UR16, UR8, 0x18100, URZ ;  /* 0x0001810008107890 */ /* 0x000fe2000fffe03f */
[----:B------:R-:W-:Y:S01]  /*7340*/  SEL R14, RZ, 0x1, P1 ;  /* 0x00000001ff0e7807 */ /* 0x000fe20000800000 */
[----:B------:R-:W-:Y:S01]  /*7350*/  UIADD3 UR8, UR8, 0x1c100, URZ ;  /* 0x0001c10008087890 */ /* 0x000fe2000fffe03f */
[----:B------:R-:W-:Y:S01]  /*7360*/  SEL R6, R6, RZ, P1 ;  /* 0x000000ff06067207 */ /* 0x000fe20000800000 */
[----:B------:R-:W-:Y:S01]  /*7370*/  UMOV UR25, UR33 ;  /* 0x0000002100197c82 */ /* 0x000fe20008000000 */
[----:B------:R-:W-:Y:S01]  /*7380*/  UMOV UR27, UR35 ;  /* 0x00000023001b7c82 */ /* 0x000fe20008000000 */
[----:B------:R-:W-:Y:S01]  /*7390*/  UMOV UR28, UR36 ;  /* 0x00000024001c7c82 */ /* 0x000fe20008000000 */
[----:B------:R-:W-:Y:S01]  /*73a0*/  UMOV UR17, UR33 ;  /* 0x0000002100117c82 */ /* 0x000fe20008000000 */
[----:B------:R-:W-:Y:S01]  /*73b0*/  UMOV UR18, UR34 ;  /* 0x0000002200127c82 */ /* 0x000fe20008000000 */
[----:B------:R-:W-:Y:S01]  /*73c0*/  UMOV UR20, UR36 ;  /* 0x0000002400147c82 */ /* 0x000fe20008000000 */
[----:B------:R0:W-:Y:S01]  /*73d0*/  UTMALDG.3D [UR32], [UR6], desc[UR14] ;  /* 0x00000e20060075b4 */ /* 0x0001e20008011000 */
[----:B------:R-:W-:Y:S01]  /*73e0*/  UMOV UR9, UR33 ;  /* 0x0000002100097c82 */ /* 0x000fe20008000000 */
[----:B------:R-:W-:Y:S01]  /*73f0*/  UMOV UR11, UR19 ;  /* 0x00000013000b7c82 */ /* 0x000fe20008000000 */
[----:B------:R-:W-:Y:S01]  /*7400*/  UMOV UR12, UR36 ;  /* 0x00000024000c7c82 */ /* 0x000fe20008000000 */
[----:B------:R-:W-:Y:S01]  /*7410*/  UMOV UR10, UR26 ;  /* 0x0000001a000a7c82 */ /* 0x000fe20008000000 */
[----:B------:R-:W-:Y:S01]  /*7420*/  LOP3.LUT R5, R5, R14, RZ, 0x3c, !PT ;  /* 0x0000000e05057212 */ /* 0x000fe200078e3cff */
[----:B------:R0:W-:Y:S01]  /*7430*/  UTMALDG.3D [UR24], [UR6], desc[UR14] ;  /* 0x00000e18060075b4 */ /* 0x0001e20008011000 */
[----:B------:R0:W-:Y:S01]  /*7440*/  UTMALDG.3D [UR16], [UR30], desc[UR14] ;  /* 0x00000e101e0075b4 */ /* 0x0001e20008011000 */
[----:B------:R0:W-:Y:S02]  /*7450*/  UTMALDG.3D [UR8], [UR30], desc[UR14] ;  /* 0x00000e081e0075b4 */ /* 0x0001e40008011000 */
[----:B0-----:R-:W-:Y:S05]  /*7460*/  @P3 BRA `(.L_x_169) ;  /* 0xfffffffc00203947 */ /* 0x001fea000383ffff */
.L_x_165:
[----:B------:R-:W-:Y:S05]  /*7470*/  BSYNC B1 ;  /* 0x0000000000017941 */ /* 0x000fea0003800000 */
.L_x_164:
[----:B------:R-:W-:Y:S01]  /*7480*/  LOP3.LUT P3, RZ, R13, 0xff, RZ, 0xc0, !PT ;  /* 0x000000ff0dff7812 */ /* 0x000fe2000786c0ff */
[----:B------:R-:W-:Y:S01]  /*7490*/  IMAD.IADD R12, R3, 0x1, R12 ;  /* 0x00000001030c7824 */ /* 0x000fe200078e020c */
[----:B------:R-:W-:Y:S01]  /*74a0*/  IADD3 R16, P4, R16, UR38, RZ ;  /* 0x0000002610107c10 */ /* 0x000fe2000ff9e0ff */
[----:B------:R-:W-:Y:S01]  /*74b0*/  ULDC.64 UR6, c[0x0][0x650] ;  /* 0x0001940000067ab9 */ /* 0x000fe20000000a00 */
[----:B------:R-:W-:Y:S01]  /*74c0*/  BSSY B1, `(.L_x_170) ;  /* 0x000006a000017945 */ /* 0x000fe20003800000 */
[----:B------:R-:W-:Y:S01]  /*74d0*/  IMAD.MOV.U32 R19, RZ, RZ, -0x1 ;  /* 0xffffffffff137424 */ /* 0x000fe200078e00ff */
[----:B------:R-:W-:Y:S01]  /*74e0*/  ISETP.GT.U32.AND P1, PT, R12, 0x2, PT ;  /* 0x000000020c00780c */ /* 0x000fe20003f24070 */
[----:B------:R-:W-:Y:S01]  /*74f0*/  IMAD.MOV.U32 R20, RZ, RZ, -0x1 ;  /* 0xffffffffff147424 */ /* 0x000fe200078e00ff */
[----:B------:R-:W-:Y:S01]  /*7500*/  IADD3.X R17, R17, UR41, RZ, P4, !PT ;  /* 0x0000002911117c10 */ /* 0x000fe2000a7fe4ff */
[----:B------:R-:W-:Y:S01]  /*7510*/  IMAD.MOV.U32 R8, RZ, RZ, -0x1 ;  /* 0xffffffffff087424 */ /* 0x000fe200078e00ff */
[----:B------:R-:W-:-:S02]  /*7520*/  ISETP.LT.U32.AND P1, PT, R3, 0x3, P1 ;  /* 0x000000030300780c */ /* 0x000fc40000f21070 */
[----:B------:R-:W-:Y:S01]  /*7530*/  PRMT R13, RZ, 0x7610, R13 ;  /* 0x00007610ff0d7816 */ /* 0x000fe2000000000d */
[----:B------:R-:W0:Y:S01]  /*7540*/  @P3 S2R R5, SR_CgaCtaId ;  /* 0x0000000000053919 */ /* 0x000e220000008800 */
[----:B------:R-:W-:-:S04]  /*7550*/  @P3 MOV R4, 0x400 ;  /* 0x0000040000043802 */ /* 0x000fc80000000f00 */
[----:B0-----:R-:W-:Y:S01]  /*7560*/  @P3 LEA R6, R5, R4, 0x18 ;  /* 0x0000000405063211 */ /* 0x001fe200078ec0ff */
[----:B------:R-:W-:-:S03]  /*7570*/  IMAD.WIDE.U32 R4, R12, -0x55555555, RZ ;  /* 0xaaaaaaab0c047825 */ /* 0x000fc600078e00ff */
[----:B------:R0:W-:Y:S01]  /*7580*/  @P3 SYNCS.ARRIVE.TRANS64.A1T0 RZ, [R6+URZ+0x48], RZ ;  /* 0x000048ff06ff39a7 */ /* 0x0001e2000810003f */
[----:B------:R-:W-:Y:S02]  /*7590*/  ISETP.GE.U32.AND P3, PT, R3, 0x3, PT ;  /* 0x000000030300780c */ /* 0x000fe40003f66070 */
[----:B------:R-:W-:Y:S02]  /*75a0*/  SHF.R.U32.HI R7, RZ, 0x1, R5 ;  /* 0x00000001ff077819 */ /* 0x000fe40000011605 */
[----:B------:R-:W-:Y:S02]  /*75b0*/  SEL R5, RZ, 0x1, !P1 ;  /* 0x00000001ff057807 */ /* 0x000fe40004800000 */
[----:B------:R-:W-:Y:S01]  /*75c0*/  ISETP.GE.U32.AND P1, PT, R16, UR6, PT ;  /* 0x0000000610007c0c */ /* 0x000fe2000bf26070 */
[----:B------:R-:W-:Y:S01]  /*75d0*/  IMAD R12, R7, -0x3, R12 ;  /* 0xfffffffd070c7824 */ /* 0x000fe200078e020c */
[----:B------:R-:W-:Y:S02]  /*75e0*/  LOP3.LUT R0, R0, R5, RZ, 0x3c, !PT ;  /* 0x0000000500007212 */ /* 0x000fe400078e3cff */
[----:B------:R-:W-:-:S02]  /*75f0*/  ISETP.GE.U32.AND.EX P1, PT, R17, UR7, PT, P1 ;  /* 0x0000000711007c0c */ /* 0x000fc4000bf26110 */
[----:B------:R-:W-:Y:S02]  /*7600*/  PRMT R4, RZ, 0x7610, R4 ;  /* 0x00007610ff047816 */ /* 0x000fe40000000004 */
[----:B------:R-:W-:-:S09]  /*7610*/  @P3 LOP3.LUT R0, R0, 0x1, R7, 0x78, !PT ;  /* 0x0000000100003812 */ /* 0x000fd200078e7807 */
[----:B0-----:R-:W-:Y:S05]  /*7620*/  @P1 BRA `(.L_x_171) ;  /* 0x00000004004c1947 */ /* 0x001fea0003800000 */
[----:B------:R-:W-:Y:S01]  /*7630*/  ULDC.64 UR6, c[0x0][0x628] ;  /* 0x00018a0000067ab9 */ /* 0x000fe20000000a00 */
[----:B------:R-:W0:Y:S01]  /*7640*/  S2R R15, SR_CTAID.X ;  /* 0x00000000000f7919 */ /* 0x000e220000002500 */
[----:B------:R-:W-:Y:S01]  /*7650*/  ISETP.NE.U32.AND P1, PT, RZ, UR6, PT ;  /* 0x00000006ff007c0c */ /* 0x000fe2000bf25070 */
[----:B------:R-:W-:Y:S01]  /*7660*/  ULDC UR9, c[0x0][0x630] ;  /* 0x00018c0000097ab9 */ /* 0x000fe20000000800 */
[----:B------:R-:W-:Y:S01]  /*7670*/  IMAD.MOV.U32 R4, RZ, RZ, R16 ;  /* 0x000000ffff047224 */ /* 0x000fe200078e0010 */
[----:B------:R-:W1:Y:S01]  /*7680*/  S2R R14, SR_CTAID.Y ;  /* 0x00000000000e7919 */ /* 0x000e620000002600 */
[----:B------:R-:W-:Y:S01]  /*7690*/  ISETP.NE.AND.EX P1, PT, RZ, UR7, PT, P1 ;  /* 0x00000007ff007c0c */ /* 0x000fe2000bf25310 */
[----:B------:R-:W-:-:S12]  /*76a0*/  IMAD.MOV.U32 R5, RZ, RZ, R17 ;  /* 0x000000ffff057224 */ /* 0x000fd800078e0011 */
[----:B------:R-:W-:Y:S05]  /*76b0*/  @!P1 BRA `(.L_x_172) ;  /* 0x0000000000289947 */ /* 0x000fea0003800000 */
[----:B------:R-:W-:Y:S02]  /*76c0*/  ULDC UR8, c[0x0][0x634] ;  /* 0x00018d0000087ab9 */ /* 0x000fe40000000800 */
[----:B------:R-:W-:-:S05]  /*76d0*/  IADD3 R9, P1, R16, UR8, RZ ;  /* 0x0000000810097c10 */ /* 0x000fca000ff3e0ff */
[----:B------:R-:W-:-:S04]  /*76e0*/  IMAD.X R19, RZ, RZ, R17, P1 ;  /* 0x000000ffff137224 */ /* 0x000fc800008e0611 */
[----:B------:R-:W-:-:S04]  /*76f0*/  IMAD.WIDE.U32 R6, R19, UR6, RZ ;  /* 0x0000000613067c25 */ /* 0x000fc8000f8e00ff */
[----:B------:R-:W-:-:S04]  /*7700*/  IMAD.WIDE.U32 R6, P1, R9, UR7, R6 ;  /* 0x0000000709067c25 */ /* 0x000fc8000f820006 */
[----:B------:R-:W-:-:S04]  /*7710*/  IMAD.WIDE.U32 R8, R9, UR6, RZ ;  /* 0x0000000609087c25 */ /* 0x000fc8000f8e00ff */
[----:B------:R-:W-:Y:S01]  /*7720*/  IMAD.X R5, RZ, RZ, RZ, P1 ;  /* 0x000000ffff057224 */ /* 0x000fe200008e06ff */
[----:B------:R-:W-:Y:S01]  /*7730*/  IADD3 RZ, P1, R9, R6, RZ ;  /* 0x0000000609ff7210 */ /* 0x000fe20007f3e0ff */
[----:B------:R-:W-:-:S04]  /*7740*/  IMAD.MOV.U32 R4, RZ, RZ, R7 ;  /* 0x000000ffff047224 */ /* 0x000fc800078e0007 */
[----:B------:R-:W-:-:S08]  /*7750*/  IMAD.WIDE.U32.X R4, R19, UR7, R4, P1 ;  /* 0x0000000713047c25 */ /* 0x000fd000088e0404 */
.L_x_172:
[--C-:B------:R-:W-:Y:S01]  /*7760*/  SHF.R.U64 R8, R4, UR9, R5.reuse ;  /* 0x0000000904087c19 */ /* 0x100fe20008001205 */
[----:B------:R-:W-:Y:S01]  /*7770*/  ULDC.64 UR6, c[0x0][0x620] ;  /* 0x0001880000067ab9 */ /* 0x000fe20000000a00 */
[----:B------:R-:W-:Y:S01]  /*7780*/  SHF.R.U32.HI R4, RZ, UR9, R5 ;  /* 0x00000009ff047c19 */ /* 0x000fe20008011605 */
[----:B------:R-:W2:Y:S01]  /*7790*/  LDC R24, c[0x0][0x144] ;  /* 0x00005100ff187b82 */ /* 0x000ea20000000800 */
[----:B------:R-:W-:Y:S01]  /*77a0*/  IADD3 R7, P1, RZ, -R8, RZ ;  /* 0x80000008ff077210 */ /* 0x000fe20007f3e0ff */
[----:B------:R-:W-:Y:S01]  /*77b0*/  ULDC.64 UR10, c[0x0][0x640] ;  /* 0x00019000000a7ab9 */ /* 0x000fe20000000a00 */
[----:B0-----:R-:W-:Y:S01]  /*77c0*/  I2FP.F32.U32 R9, R15 ;  /* 0x0000000f00097245 */ /* 0x001fe20000201000 */
[----:B------:R-:W-:Y:S02]  /*77d0*/  ULDC UR8, c[0x0][0x608] ;  /* 0x0001820000087ab9 */ /* 0x000fe40000000800 */
[----:B------:R-:W-:Y:S01]  /*77e0*/  IMAD.X R4, RZ, RZ, ~R4, P1 ;  /* 0x000000ffff047224 */ /* 0x000fe200008e0e04 */
[----:B------:R-:W-:Y:S01]  /*77f0*/  ISETP.NE.U32.AND P1, PT, RZ, UR10, PT ;  /* 0x0000000aff007c0c */ /* 0x000fe2000bf25070 */
[----:B------:R-:W0:Y:S02]  /*7800*/  LDC R21, c[0x0][0x148] ;  /* 0x00005200ff157b82 */ /* 0x000e240000000800 */
[----:B------:R-:W-:Y:S01]  /*7810*/  IMAD R6, R4, UR6, RZ ;  /* 0x0000000604067c24 */ /* 0x000fe2000f8e02ff */
[----:B------:R-:W-:Y:S01]  /*7820*/  ISETP.NE.AND.EX P1, PT, RZ, UR11, PT, P1 ;  /* 0x0000000bff007c0c */ /* 0x000fe2000bf25310 */
[----:B------:R-:W-:Y:S01]  /*7830*/  IMAD.WIDE.U32 R4, R7, UR6, R16 ;  /* 0x0000000607047c25 */ /* 0x000fe2000f8e0010 */
[----:B------:R-:W-:-:S03]  /*7840*/  ULDC UR6, c[0x0][0x150] ;  /* 0x0000540000067ab9 */ /* 0x000fc60000000800 */
[----:B------:R-:W-:Y:S02]  /*7850*/  IMAD R7, R7, UR7, R6 ;  /* 0x0000000707077c24 */ /* 0x000fe4000f8e0206 */
[----:B------:R-:W-:Y:S01]  /*7860*/  FMUL R6, R9, UR6 ;  /* 0x0000000609067c20 */ /* 0x000fe20008400000 */
[----:B------:R-:W-:Y:S01]  /*7870*/  ULDC UR6, c[0x0][0x618] ;  /* 0x0001860000067ab9 */ /* 0x000fe20000000800 */
[----:B------:R-:W-:Y:S01]  /*7880*/  ULDC UR7, c[0x0][0x154] ;  /* 0x0000550000077ab9 */ /* 0x000fe20000000800 */
[----:B------:R-:W-:-:S03]  /*7890*/  IMAD.IADD R5, R5, 0x1, R7 ;  /* 0x0000000105057824 */ /* 0x000fc600078e0207 */
[----:B------:R-:W3:Y:S02]  /*78a0*/  F2I.U32.TRUNC.NTZ R6, R6 ;  /* 0x0000000600067305 */ /* 0x000ee4000020f000 */
[----:B------:R-:W-:Y:S02]  /*78b0*/  SHF.R.U64 R9, R4, UR6, R5 ;  /* 0x0000000604097c19 */ /* 0x000fe40008001205 */
[----:B-1----:R-:W-:-:S05]  /*78c0*/  I2FP.F32.U32 R4, R14 ;  /* 0x0000000e00047245 */ /* 0x002fca0000201000 */
[----:B------:R-:W-:Y:S01]  /*78d0*/  FMUL R22, R4, UR7 ;  /* 0x0000000704167c20 */ /* 0x000fe20008400000 */
[----:B------:R-:W-:Y:S01]  /*78e0*/  SHF.R.U32.HI R4, RZ, UR6, R5 ;  /* 0x00000006ff047c19 */ /* 0x000fe20008011605 */
[----:B------:R-:W-:-:S03]  /*78f0*/  ULDC UR6, c[0x0][0x658] ;  /* 0x0001960000067ab9 */ /* 0x000fc60000000800 */
[--C-:B------:R-:W-:Y:S01]  /*7900*/  SHF.R.U64 R20, R9, UR8, R4.reuse ;  /* 0x0000000809147c19 */ /* 0x100fe20008001204 */
[----:B------:R-:W1:Y:S01]  /*7910*/  F2I.U32.TRUNC.NTZ R22, R22 ;  /* 0x0000001600167305 */ /* 0x000e62000020f000 */
[----:B------:R-:W-:Y:S01]  /*7920*/  SHF.R.U32.HI R5, RZ, UR8, R4 ;  /* 0x00000008ff057c19 */ /* 0x000fe20008011604 */
[----:B---3--:R-:W-:-:S03]  /*7930*/  IMAD.MOV R6, RZ, RZ, -R6 ;  /* 0x000000ffff067224 */ /* 0x008fc600078e0a06 */
[----:B------:R-:W-:Y:S01]  /*7940*/  SHF.R.U64 R19, R20, UR6, R5 ;  /* 0x0000000614137c19 */ /* 0x000fe20008001205 */
[----:B--2---:R-:W-:Y:S01]  /*7950*/  IMAD R15, R24, R6, R15 ;  /* 0x00000006180f7224 */ /* 0x004fe200078e020f */
[----:B------:R-:W-:-:S03]  /*7960*/  SHF.R.U32.HI R23, RZ, UR6, R5 ;  /* 0x00000006ff177c19 */ /* 0x000fc60008011605 */
[----:B------:R-:W-:Y:S02]  /*7970*/  IMAD.MOV.U32 R4, RZ, RZ, R19 ;  /* 0x000000ffff047224 */ /* 0x000fe400078e0013 */
[----:B------:R-:W-:Y:S01]  /*7980*/  IMAD.MOV.U32 R5, RZ, RZ, R23 ;  /* 0x000000ffff057224 */ /* 0x000fe200078e0017 */
[----:B-1----:R-:W-:Y:S06]  /*7990*/  @!P1 BRA `(.L_x_173) ;  /* 0x0000000000289947 */ /* 0x002fec0003800000 */
[----:B------:R-:W-:Y:S02]  /*79a0*/  ULDC UR6, c[0x0][0x64c] ;  /* 0x0001930000067ab9 */ /* 0x000fe40000000800 */
[----:B------:R-:W-:-:S05]  /*79b0*/  IADD3 R5, P1, R19, UR6, RZ ;  /* 0x0000000613057c10 */ /* 0x000fca000ff3e0ff */
[----:B------:R-:W-:-:S04]  /*79c0*/  IMAD.X R23, RZ, RZ, R23, P1 ;  /* 0x000000ffff177224 */ /* 0x000fc800008e0617 */
[----:B------:R-:W-:-:S04]  /*79d0*/  IMAD.WIDE.U32 R6, R23, UR10, RZ ;  /* 0x0000000a17067c25 */ /* 0x000fc8000f8e00ff */
[----:B------:R-:W-:-:S04]  /*79e0*/  IMAD.WIDE.U32 R6, P1, R5, UR11, R6 ;  /* 0x0000000b05067c25 */ /* 0x000fc8000f820006 */
[----:B------:R-:W-:-:S04]  /*79f0*/  IMAD.WIDE.U32 R4, R5, UR10, RZ ;  /* 0x0000000a05047c25 */ /* 0x000fc8000f8e00ff */
[----:B------:R-:W-:Y:S01]  /*7a00*/  IMAD.MOV.U32 R4, RZ, RZ, R7 ;  /* 0x000000ffff047224 */ /* 0x000fe200078e0007 */
[----:B------:R-:W-:Y:S01]  /*7a10*/  IADD3 RZ, P3, R5, R6, RZ ;  /* 0x0000000605ff7210 */ /* 0x000fe20007f7e0ff */
[----:B------:R-:W-:-:S04]  /*7a20*/  IMAD.X R5, RZ, RZ, RZ, P1 ;  /* 0x000000ffff057224 */ /* 0x000fc800008e06ff */
[----:B------:R-:W-:-:S08]  /*7a30*/  IMAD.WIDE.U32.X R4, R23, UR11, R4, P3 ;  /* 0x0000000b17047c25 */ /* 0x000fd000098e0404 */
.L_x_173:
[----:B------:R-:W-:Y:S01]  /*7a40*/  ISETP.NE.AND P1, PT, R2, 0x1, PT ;  /* 0x000000010200780c */ /* 0x000fe20003f25270 */
[----:B------:R-:W-:Y:S01]  /*7a50*/  ULDC UR6, c[0x0][0x648] ;  /* 0x0001920000067ab9 */ /* 0x000fe20000000800 */
[----:B------:R-:W-:Y:S01]  /*7a60*/  LOP3.LUT R20, R20, UR5, RZ, 0xc0, !PT ;  /* 0x0000000514147c12 */ /* 0x000fe2000f8ec0ff */
[----:B------:R-:W-:Y:S01]  /*7a70*/  IMAD.MOV R22, RZ, RZ, -R22 ;  /* 0x000000ffff167224 */ /* 0x000fe200078e0a16 */
[----:B------:R-:W-:Y:S01]  /*7a80*/  SHF.R.U64 R5, R4, UR6, R5 ;  /* 0x0000000604057c19 */ /* 0x000fe20008001205 */
[----:B------:R-:W-:Y:S01]  /*7a90*/  ULDC UR6, c[0x0][0x638] ;  /* 0x00018e0000067ab9 */ /* 0x000fe20000000800 */
[----:B------:R-:W-:Y:S01]  /*7aa0*/  LOP3.LUT R6, R9, UR4, RZ, 0xc0, !PT ;  /* 0x0000000409067c12 */ /* 0x000fe2000f8ec0ff */
[----:B------:R-:W-:Y:S02]  /*7ab0*/  ULDC UR7, c[0x0][0x610] ;  /* 0x0001840000077ab9 */ /* 0x000fe40000000800 */
[----:B------:R-:W-:Y:S02]  /*7ac0*/  IMAD.MOV R4, RZ, RZ, -R5 ;  /* 0x000000ffff047224 */ /* 0x000fe400078e0a05 */
[----:B------:R-:W-:-:S02]  /*7ad0*/  IMAD R20, R5, UR13, R20 ;  /* 0x0000000d05147c24 */ /* 0x000fc4000f8e0214 */
[----:B0-----:R-:W-:Y:S02]  /*7ae0*/  @P1 IMAD R15, R21, R22, R14 ;  /* 0x00000016150f1224 */ /* 0x001fe400078e020e */
[----:B------:R-:W-:Y:S01]  /*7af0*/  IMAD R19, R4, UR6, R19 ;  /* 0x0000000604137c24 */ /* 0x000fe2000f8e0213 */
[----:B------:R-:W-:Y:S01]  /*7b00*/  ULDC UR6, c[0x0][0x600] ;  /* 0x0001800000067ab9 */ /* 0x000fe20000000800 */
[----:B------:R-:W-:Y:S02]  /*7b10*/  IMAD R15, R20, UR7, R15 ;  /* 0x00000007140f7c24 */ /* 0x000fe4000f8e020f */
[----:B------:R-:W-:Y:S02]  /*7b20*/  IMAD R6, R19, UR6, R6 ;  /* 0x0000000613067c24 */ /* 0x000fe4000f8e0206 */
[----:B------:R-:W-:-:S03]  /*7b30*/  IMAD.MOV.U32 R4, RZ, RZ, 0x1 ;  /* 0x00000001ff047424 */ /* 0x000fc600078e00ff */
[----:B------:R-:W-:Y:S02]  /*7b40*/  SEL R20, R6, R15, !P1 ;  /* 0x0000000f06147207 */ /* 0x000fe40004800000 */
[----:B------:R-:W-:-:S07]  /*7b50*/  SEL R19, R15, R6, !P1 ;  /* 0x000000060f137207 */ /* 0x000fce0004800000 */
.L_x_171:
[----:B------:R-:W-:Y:S05]  /*7b60*/  BSYNC B1 ;  /* 0x0000000000017941 */ /* 0x000fea0003800000 */
.L_x_170:
[----:B------:R-:W-:-:S13]  /*7b70*/  LOP3.LUT P1, RZ, R4, 0xff, RZ, 0xc0, !PT ;  /* 0x000000ff04ff7812 */ /* 0x000fda000782c0ff */
[----:B------:R-:W-:Y:S05]  /*7b80*/  @P1 BRA `(.L_x_174) ;  /* 0xfffffff400241947 */ /* 0x000fea000383ffff */
[----:B------:R-:W-:Y:S05]  /*7b90*/  BSYNC B0 ;  /* 0x0000000000007941 */ /* 0x000fea0003800000 */
.L_x_162:
[----:B------:R-:W-:-:S03]  /*7ba0*/  UMOV UR6, 0xffffffff ;  /* 0xffffffff00067882 */ /* 0x000fc60000000000 */
[----:B------:R-:W-:Y:S05]  /*7bb0*/  BRA.DIV UR6, `(.L_x_175) ;  /* 0x0000000206f47947 */ /* 0x000fea000b800000 */
[----:B------:R-:W-:-:S13]  /*7bc0*/  ELECT P6, URZ, PT ;  /* 0x00000000003f782f */ /* 0x000fda00038c0000 */
.L_x_188:
[----:B------:R-:W-:Y:S04]  /*7bd0*/  BSSY B0, `(.L_x_176) ;  /* 0x0000022000007945 */ /* 0x000fe80003800000 */
[----:B------:R-:W-:Y:S05]  /*7be0*/  @!P6 BRA `(.L_x_177) ;  /* 0x000000000080e947 */ /* 0x000fea0003800000 */
[----:B------:R-:W-:-:S04]  /*7bf0*/  LOP3.LUT R18, R18, 0x2, RZ, 0xfc, !PT ;  /* 0x0000000212127812 */ /* 0x000fc800078efcff */
[----:B------:R-:W-:-:S13]  /*7c00*/  ISETP.NE.AND P0, PT, R18, 0x3, PT ;  /* 0x000000031200780c */ /* 0x000fda0003f05270 */
[----:B------:R-:W-:Y:S05]  /*7c10*/  @!P0 BRA `(.L_x_178) ;  /* 0x0000000000048947 */ /* 0x000fea0003800000 */
[----:B------:R-:W-:Y:S01]  /*7c20*/  BPT.TRAP 0x1 ;  /* 0x000000040000795c */ /* 0x000fe20000300000 */
.L_x_178:
[----:B------:R-:W0:Y:S01]  /*7c30*/  S2R R3, SR_CgaCtaId ;  /* 0x0000000000037919 */ /* 0x000e220000008800 */
[----:B------:R-:W-:-:S04]  /*7c40*/  MOV R2, 0x400 ;  /* 0x0000040000027802 */ /* 0x000fc80000000f00 */
[----:B0-----:R-:W-:Y:S02]  /*7c50*/  LEA R3, R3, R2, 0x18 ;  /* 0x0000000203037211 */ /* 0x001fe400078ec0ff */
[----:B------:R-:W-:-:S03]  /*7c60*/  SHF.L.U32 R2, R0, 0x1f, RZ ;  /* 0x0000001f00027819 */ /* 0x000fc600000006ff */
[----:B------:R-:W-:-:S04]  /*7c70*/  VIADD R3, R3, 0x18 ;  /* 0x0000001803037836 */ /* 0x000fc80000000000 */
[C---:B------:R-:W-:Y:S02]  /*7c80*/  IMAD R7, R12.reuse, 0x8, R3 ;  /* 0x000000080c077824 */ /* 0x040fe400078e0203 */
[----:B------:R-:W-:Y:S02]  /*7c90*/  VIADD R12, R12, 0x1 ;  /* 0x000000010c0c7836 */ /* 0x000fe40000000000 */
[----:B------:R-:W0:Y:S03]  /*7ca0*/  SYNCS.PHASECHK.TRANS64.TRYWAIT P0, [R7+URZ], R2 ;  /* 0x00000002070075a7 */ /* 0x000e26000800017f */
[----:B------:R-:W-:-:S04]  /*7cb0*/  ISETP.NE.AND P1, PT, R12, 0x3, PT ;  /* 0x000000030c00780c */ /* 0x000fc80003f25270 */
[----:B------:R-:W-:Y:S02]  /*7cc0*/  SEL R5, RZ, 0x1, P1 ;  /* 0x00000001ff057807 */ /* 0x000fe40000800000 */
[----:B------:R-:W-:Y:S02]  /*7cd0*/  SEL R12, R12, RZ, P1 ;  /* 0x000000ff0c0c7207 */ /* 0x000fe40000800000 */
[----:B------:R-:W-:-:S03]  /*7ce0*/  LOP3.LUT R5, R0, R5, RZ, 0x3c, !PT ;  /* 0x0000000500057212 */ /* 0x000fc600078e3cff */
[----:B------:R-:W-:Y:S01]  /*7cf0*/  IMAD R9, R12, 0x8, R3 ;  /* 0x000000080c097824 */ /* 0x000fe200078e0203 */
[----:B------:R-:W-:Y:S01]  /*7d00*/  SHF.L.U32 R4, R5, 0x1f, RZ ;  /* 0x0000001f05047819 */ /* 0x000fe200000006ff */
[----:B0-----:R-:W-:Y:S06]  /*7d10*/  @!P0 BRA `(.L_x_179) ;  /* 0x0000000000bc8947 */ /* 0x001fec0003800000 */
.L_x_189:
[----:B------:R-:W1:Y:S01]  /*7d20*/  SYNCS.PHASECHK.TRANS64.TRYWAIT P0, [R9+URZ], R4 ;  /* 0x00000004090075a7 */ /* 0x000e62000800017f */
[----:B------:R-:W-:-:S05]  /*7d30*/  VIADD R0, R12, 0x1 ;  /* 0x000000010c007836 */ /* 0x000fca0000000000 */
[----:B------:R-:W-:-:S04]  /*7d40*/  ISETP.NE.AND P1, PT, R0, 0x3, PT ;  /* 0x000000030000780c */ /* 0x000fc80003f25270 */
[----:B0-----:R-:W-:Y:S02]  /*7d50*/  SEL R2, RZ, 0x1, P1 ;  /* 0x00000001ff027807 */ /* 0x001fe40000800000 */
[----:B------:R-:W-:Y:S02]  /*7d60*/  SEL R0, R0, RZ, P1 ;  /* 0x000000ff00007207 */ /* 0x000fe40000800000 */
[----:B------:R-:W-:Y:S01]  /*7d70*/  LOP3.LUT R2, R5, R2, RZ, 0x3c, !PT ;  /* 0x0000000205027212 */ /* 0x000fe200078e3cff */
[----:B-1----:R-:W-:Y:S06]  /*7d80*/  @!P0 BRA `(.L_x_180) ;  /* 0x0000000000b48947 */ /* 0x002fec0003800000 */
.L_x_190:
[----:B------:R-:W-:Y:S01]  /*7d90*/  IMAD R3, R0, 0x8, R3 ;  /* 0x0000000800037824 */ /* 0x000fe200078e0203 */
[----:B------:R-:W-:-:S07]  /*7da0*/  SHF.L.U32 R0, R2, 0x1f, RZ ;  /* 0x0000001f02007819 */ /* 0x000fce00000006ff */
.L_x_181:
[----:B-1----:R1:W2:Y:S02]  /*7db0*/  SYNCS.PHASECHK.TRANS64.TRYWAIT P0, [R3+URZ], R0 ;  /* 0x00000000030075a7 */ /* 0x0022a4000800017f */
[----:B--2---:R-:W-:Y:S05]  /*7dc0*/  @!P0 NANOSLEEP.SYNCS 0x989680 ;  /* 0x009896800000895d */ /* 0x004fea0003900000 */
[----:B------:R-:W2:Y:S02]  /*7dd0*/  @!P0 SYNCS.PHASECHK.TRANS64 P0, [R3+URZ], R0 ;  /* 0x00000000030085a7 */ /* 0x000ea4000800007f */
[----:B--2---:R-:W-:Y:S05]  /*7de0*/  @!P0 BRA `(.L_x_181) ;  /* 0xfffffffc00f08947 */ /* 0x004fea000383ffff */
.L_x_177:
[----:B------:R-:W-:Y:S05]  /*7df0*/  BSYNC B0 ;  /* 0x0000000000007941 */ /* 0x000fea0003800000 */
.L_x_176:
[----:B------:R-:W-:Y:S05]  /*7e00*/  EXIT ;  /* 0x000000000000794d */ /* 0x000fea0003800000 */
.L_x_17:
[----:B-1----:R1:W2:Y:S02]  /*7e10*/  SYNCS.PHASECHK.TRANS64.TRYWAIT P1, [R3+URZ], R0 ;  /* 0x00000000030075a7 */ /* 0x0022a4000802017f */
[----:B--2---:R-:W-:Y:S05]  /*7e20*/  @!P1 NANOSLEEP.SYNCS 0x989680 ;  /* 0x009896800000995d */ /* 0x004fea0003900000 */
[----:B------:R-:W2:Y:S02]  /*7e30*/  @!P1 SYNCS.PHASECHK.TRANS64 P1, [R3+URZ], R0 ;  /* 0x00000000030095a7 */ /* 0x000ea4000802007f */
[----:B--2---:R-:W-:Y:S05]  /*7e40*/  @!P1 BRA `(.L_x_17) ;  /* 0xfffffffc00f09947 */ /* 0x004fea000383ffff */
[----:B------:R-:W-:Y:S05]  /*7e50*/  BRA `(.L_x_16) ;  /* 0xffffff94008c7947 */ /* 0x000fea000383ffff */
.L_x_22:
[----:B-1----:R-:W-:-:S04]  /*7e60*/  IMAD.U32 R4, RZ, RZ, UR8 ;  /* 0x00000008ff047e24 */ /* 0x002fc8000f8e00ff */
[----:B------:R1:W2:Y:S03]  /*7e70*/  SYNCS.PHASECHK.TRANS64.TRYWAIT P1, [R4+URZ], R3 ;  /* 0x00000003040075a7 */ /* 0x0002a6000802017f */
[----:B--2---:R-:W-:Y:S05]  /*7e80*/  @!P1 NANOSLEEP.SYNCS 0x989680 ;  /* 0x009896800000995d */ /* 0x004fea0003900000 */
[----:B------:R-:W2:Y:S02]  /*7e90*/  @!P1 SYNCS.PHASECHK.TRANS64 P1, [R4+URZ], R3 ;  /* 0x00000003040095a7 */ /* 0x000ea4000802007f */
[----:B--2---:R-:W-:Y:S05]  /*7ea0*/  @!P1 BRA `(.L_x_22) ;  /* 0xfffffffc00ec9947 */ /* 0x004fea000383ffff */
[----:B------:R-:W-:Y:S05]  /*7eb0*/  BRA `(.L_x_21) ;  /* 0xffffff9800c87947 */ /* 0x000fea000383ffff */
.L_x_163:
[----:B------:R-:W-:Y:S01]  /*7ec0*/  BSSY B1, `(.L_x_182) ;  /* 0x0000006000017945 */ /* 0x000fe20003800000 */
[----:B------:R-:W-:-:S07]  /*7ed0*/  IMAD.MOV.U32 R15, RZ, RZ, -0x1 ;  /* 0xffffffffff0f7424 */ /* 0x000fce00078e00ff */
[----:B------:R-:W-:Y:S05]  /*7ee0*/  WARPSYNC.COLLECTIVE R15, `(.L_x_183) ;  /* 0x000000000f0c7348 */ /* 0x000fea0003c00000 */
[----:B------:R-:W-:Y:S02]  /*7ef0*/  ELECT P6, UR62, PT ;  /* 0x00000000003e782f */ /* 0x000fe400038c0000 */
[----:B------:R-:W-:Y:S01]  /*7f00*/  MOV R14, UR62 ;  /* 0x0000003e000e7c02 */ /* 0x000fe20008000f00 */
[----:B------:R-:W-:Y:S10]  /*7f10*/  ENDCOLLECTIVE ;  /* 0x000000000000791b */ /* 0x000ff40003800000 */
.L_x_183:
[----:B------:R-:W-:Y:S05]  /*7f20*/  BSYNC B1 ;  /* 0x0000000000017941 */ /* 0x000fea0003800000 */
.L_x_182:
[----:B------:R-:W-:Y:S05]  /*7f30*/  BRA `(.L_x_184) ;  /* 0xfffffff000447947 */ /* 0x000fea000383ffff */
.L_x_166:
[----:B0-----:R0:W1:Y:S02]  /*7f40*/  SYNCS.PHASECHK.TRANS64.TRYWAIT P1, [R14+URZ+0x18], R7 ;  /* 0x000018070e0075a7 */ /* 0x001064000802017f */
[----:B-1----:R-:W-:Y:S05]  /*7f50*/  @!P1 NANOSLEEP.SYNCS 0x989680 ;  /* 0x009896800000995d */ /* 0x002fea0003900000 */
[----:B------:R-:W1:Y:S02]  /*7f60*/  @!P1 SYNCS.PHASECHK.TRANS64 P1, [R14+URZ+0x18], R7 ;  /* 0x000018070e0095a7 */ /* 0x000e64000802007f */
[----:B-1----:R-:W-:Y:S05]  /*7f70*/  @!P1 BRA `(.L_x_166) ;  /* 0xfffffffc00f09947 */ /* 0x002fea000383ffff */
[----:B------:R-:W-:Y:S05]  /*7f80*/  BRA `(.L_x_185) ;  /* 0xfffffff000787947 */ /* 0x000fea000383ffff */
.L_x_175:
[----:B------:R-:W-:Y:S01]  /*7f90*/  BSSY B0, `(.L_x_186) ;  /* 0x0000006000007945 */ /* 0x000fe20003800000 */
[----:B------:R-:W-:-:S07]  /*7fa0*/  IMAD.MOV.U32 R15, RZ, RZ, -0x1 ;  /* 0xffffffffff0f7424 */ /* 0x000fce00078e00ff */
[----:B------:R-:W-:Y:S05]  /*7fb0*/  WARPSYNC.COLLECTIVE R15, `(.L_x_187) ;  /* 0x000000000f0c7348 */ /* 0x000fea0003c00000 */
[----:B------:R-:W-:Y:S02]  /*7fc0*/  ELECT P6, UR62, PT ;  /* 0x00000000003e782f */ /* 0x000fe400038c0000 */
[----:B------:R-:W-:Y:S01]  /*7fd0*/  MOV R14, UR62 ;  /* 0x0000003e000e7c02 */ /* 0x000fe20008000f00 */
[----:B------:R-:W-:Y:S10]  /*7fe0*/  ENDCOLLECTIVE ;  /* 0x000000000000791b */ /* 0x000ff40003800000 */
.L_x_187:
[----:B------:R-:W-:Y:S05]  /*7ff0*/  BSYNC B0 ;  /* 0x0000000000007941 */ /* 0x000fea0003800000 */
.L_x_186:
[----:B------:R-:W-:Y:S05]  /*8000*/  BRA `(.L_x_188) ;  /* 0xfffffff800f07947 */ /* 0x000fea000383ffff */
.L_x_179:
[----:B0-----:R0:W1:Y:S02]  /*8010*/  SYNCS.PHASECHK.TRANS64.TRYWAIT P0, [R7+URZ], R2 ;  /* 0x00000002070075a7 */ /* 0x001064000800017f */
[----:B-1----:R-:W-:Y:S05]  /*8020*/  @!P0 NANOSLEEP.SYNCS 0x989680 ;  /* 0x009896800000895d */ /* 0x002fea0003900000 */
[----:B------:R-:W1:Y:S02]  /*8030*/  @!P0 SYNCS.PHASECHK.TRANS64 P0, [R7+URZ], R2 ;  /* 0x00000002070085a7 */ /* 0x000e64000800007f */
[----:B-1----:R-:W-:Y:S05]  /*8040*/  @!P0 BRA `(.L_x_179) ;  /* 0xfffffffc00f08947 */ /* 0x002fea000383ffff */
[----:B------:R-:W-:Y:S05]  /*8050*/  BRA `(.L_x_189) ;  /* 0xfffffffc00307947 */ /* 0x000fea000383ffff */
.L_x_180:
[----:B0-----:R0:W1:Y:S02]  /*8060*/  SYNCS.PHASECHK.TRANS64.TRYWAIT P0, [R9+URZ], R4 ;  /* 0x00000004090075a7 */ /* 0x001064000800017f */
[----:B-1----:R-:W-:Y:S05]  /*8070*/  @!P0 NANOSLEEP.SYNCS 0x989680 ;  /* 0x009896800000895d */ /* 0x002fea0003900000 */
[----:B------:R-:W1:Y:S02]  /*8080*/  @!P0 SYNCS.PHASECHK.TRANS64 P0, [R9+URZ], R4 ;  /* 0x00000004090085a7 */ /* 0x000e64000800007f */
[----:B-1----:R-:W-:Y:S05]  /*8090*/  @!P0 BRA `(.L_x_180) ;  /* 0xfffffffc00f08947 */ /* 0x002fea000383ffff */
[----:B------:R-:W-:Y:S05]  /*80a0*/  BRA `(.L_x_190) ;  /* 0xfffffffc00387947 */ /* 0x000fea000383ffff */
.L_x_191:
[----:B------:R-:W-:-:S00]  /*80b0*/  BRA `(.L_x_191) ;  /* 0xfffffffc00fc7947 */ /* 0x000fc0000383ffff */
[----:B------:R-:W-:-:S00]  /*80c0*/  NOP ;  /* 0x0000000000007918 */ /* 0x000fc00000000000 */
        /* <DEDUP_REMOVED lines=11> */
.L_x_192:


//--------------------- .nv.global.init           --------------------------
	.section	.nv.global.init,"aw",@progbits
.nv.global.init:
	.type		$str$22,@object
	.size		$str$22,($str$23 - $str$22)
$str$22:
        /*0000*/ 	.byte	0x6b, 0x5f, 0x74, 0x69, 0x6c, 0x65, 0x5f, 0x63, 0x6f, 0x75, 0x6e, 0x74, 0x20, 0x3e, 0x3d, 0x20
        /*0010*/ 	.byte	0x31, 0x00
	.type		$str$23,@object
	.size		$str$23,(__unnamed_1 - $str$23)
$str$23:
        /*0012*/ 	.byte	0x2f, 0x74, 0x6d, 0x70, 0x2f, 0x63, 0x75, 0x74, 0x6c, 0x61, 0x73, 0x73, 0x5f, 0x73, 0x77, 0x65
        /*0022*/ 	.byte	0x65, 0x70, 0x5f, 0x73, 0x72, 0x63, 0x2f, 0x69, 0x6e, 0x63, 0x6c, 0x75, 0x64, 0x65, 0x2f, 0x63
        /*0032*/ 	.byte	0x75, 0x74, 0x6c, 0x61, 0x73, 0x73, 0x2f, 0x67, 0x65, 0x6d, 0x6d, 0x2f, 0x63, 0x6f, 0x6c, 0x6c
        /*0042*/ 	.byte	0x65, 0x63, 0x74, 0x69, 0x76, 0x65, 0x2f, 0x73, 0x6d, 0x39, 0x30, 0x5f, 0x6d, 0x6d, 0x61, 0x5f
        /*0052*/ 	.byte	0x74, 0x6d, 0x61, 0x5f, 0x67, 0x6d, 0x6d, 0x61, 0x5f, 0x73, 0x73, 0x5f, 0x77, 0x61, 0x72, 0x70
        /*0062*/ 	.byte	0x73, 0x70, 0x65, 0x63, 0x69, 0x61, 0x6c, 0x69, 0x7a, 0x65, 0x64, 0x2e, 0x68, 0x70, 0x70, 0x00
	.type		__unnamed_1,@object
	.size		__unnamed_1,(.L_0 - __unnamed_1)
__unnamed_1:
        /*0072*/ 	.byte	0x76, 0x6f, 0x69, 0x64, 0x20, 0x63, 0x75, 0x74, 0x6c, 0x61, 0x73, 0x73, 0x3a, 0x3a, 0x67, 0x65
        /* <DEDUP_REMOVED lines=176> */
        /*0b82*/ 	.byte	0x75, 0x74, 0x65, 0x3a, 0x3a, 0x69, 0x64, 0x65, 0x6e, 0x74, 0x69, 0x74, 0x79, 0x5d, 0x00
.L_0:


//--------------------- .nv.shared._ZN7cutlass13device_kernelINS_4gemm6kernel13GemmUniversalIN4cute5tupleIJiiiiEEENS1_10collective13CollectiveMmaINS1_34MainloopSm90TmaGmmaWarpSpecializedILi3ENS5_IJNS4_1CILi1EEESB_SB_EEENS1_35KernelTmaWarpSpecializedCooperativeEEENS5_IJNSA_ILi128EEESF_NSA_ILi64EEEEEENS_10tfloat32_tENS5_IJlSB_lEEESI_SJ_NS4_8TiledMMAINS4_8MMA_AtomIJNS4_4SM904GMMA30MMA_64x128x8_F32TF32TF32_SS_TNILNSN_7ScaleInE1ELSP_1EEEEEENS4_6LayoutINS5_IJNSA_ILi2EEESB_SB_EEENS5_IJSB_NSA_ILi0EEESV_EEEEENS5_IJNS4_10UnderscoreESY_SY_EEEEENS4_13SM90_TMA_LOADENS4_14ComposedLayoutINS4_7SwizzleILi3ELi4ELi3EEENS4_18smem_ptr_flag_bitsILi32EEENSS_INS5_IJNSA_ILi8EEENSA_ILi32EEEEEENS5_IJS18_SB_EEEEEEEvNS4_8identityES11_S1C_vS1D_EENS_8epilogue10collective6detail29Sm90TmaWarpSpecializedAdapterINS1G_15DefaultEpilogueISI_SJ_SJ_NS1F_6thread17LinearCombinationISI_Li1EffLNS1K_9ScaleType4KindE0ELNS_15FloatRoundStyleE2ESI_EENS1_15EpilogueDefaultEEEEEvvEEEEvNT_6ParamsE --------------------------
	.section	.nv.shared._ZN7cutlass13device_kernelINS_4gemm6kernel13GemmUniversalIN4cute5tupleIJiiiiEEENS1_10collective13CollectiveMmaINS1_34MainloopSm90TmaGmmaWarpSpecializedILi3ENS5_IJNS4_1CILi1EEESB_SB_EEENS1_35KernelTmaWarpSpecializedCooperativeEEENS5_IJNSA_ILi128EEESF_NSA_ILi64EEEEEENS_10tfloat32_tENS5_IJlSB_lEEESI_SJ_NS4_8TiledMMAINS4_8MMA_AtomIJNS4_4SM904GMMA30MMA_64x128x8_F32TF32TF32_SS_TNILNSN_7ScaleInE1ELSP_1EEEEEENS4_6LayoutINS5_IJNSA_ILi2EEESB_SB_EEENS5_IJSB_NSA_ILi0EEESV_EEEEENS5_IJNS4_10UnderscoreESY_SY_EEEEENS4_13SM90_TMA_LOADENS4_14ComposedLayoutINS4_7SwizzleILi3ELi4ELi3EEENS4_18smem_ptr_flag_bitsILi32EEENSS_INS5_IJNSA_ILi8EEENSA_ILi32EEEEEENS5_IJS18_SB_EEEEEEEvNS4_8identityES11_S1C_vS1D_EENS_8epilogue10collective6detail29Sm90TmaWarpSpecializedAdapterINS1G_15DefaultEpilogueISI_SJ_SJ_NS1F_6thread17LinearCombinationISI_Li1EffLNS1K_9ScaleType4KindE0ELNS_15FloatRoundStyleE2ESI_EENS1_15EpilogueDefaultEEEEEvvEEEEvNT_6ParamsE,"aw",@nobits
	.sectionflags	@""
	.align	16
	.zero		1024


//--------------------- .nv.shared.reserved.0     --------------------------
	.section	.nv.shared.reserved.0,"aw",@nobits
	.weak		__nv_reservedSMEM_offset_0_alias
	.size		__nv_reservedSMEM_offset_0_alias, 0, 0
	.other		__nv_reservedSMEM_offset_0_alias,@"STO_CUDA_RESERVED_SHARED STV_DEFAULT"
__nv_reservedSMEM_offset_0_alias:
	.zero		0


//--------------------- .nv.global                --------------------------
	.section	.nv.global,"aw",@nobits
.nv.global:
	.type		_ZN39_INTERNAL_10b712a7_4_k_cu_a158d5d5_55804cute1_E,@object
	.size		_ZN39_INTERNAL_10b712a7_4_k_cu_a158d5d5_55804cute1_E,(_ZN39_INTERNAL_10b712a7_4_k_cu_a158d5d5_55804cuda3std3__45__cpo6cbeginE - _ZN39_INTERNAL_10b712a7_4_k_cu_a158d5d5_55804cute1_E)
_ZN39_INTERNAL_10b712a7_4_k_cu_a158d5d5_55804cute1_E:
	.zero		1
	.type		_ZN39_INTERNAL_10b712a7_4_k_cu_a158d5d5_55804cuda3std3__45__cpo6cbeginE,@object
	.size		_ZN39_INTERNAL_10b712a7_4_k_cu_a158d5d5_55804cuda3std3__45__cpo6cbeginE,(_ZN39_INTERNAL_10b712a7_4_k_cu_a158d5d5_55804cuda3std3__48in_placeE - _ZN39_INTERNAL_10b712a7_4_k_cu_a158d5d5_55804cuda3std3__45__cpo6cbeginE)
_ZN39_INTERNAL_10b712a7_4_k_cu_a158d5d5_55804cuda3std3__45__cpo6cbeginE:
	.zero		1
	.type		_ZN39_INTERNAL_10b712a7_4_k_cu_a158d5d5_55804cuda3std3__48in_placeE,@object
	.size		_ZN39_INTERNAL_10b712a7_4_k_cu_a158d5d5_55804cuda3std3__48in_placeE,(_ZN39_INTERNAL_10b712a7_4_k_cu_a158d5d5_55804cuda3std6ranges3__45__cpo9iter_moveE - _ZN39_INTERNAL_10b712a7_4_k_cu_a158d5d5_55804cuda3std3__48in_placeE)
_ZN39_INTERNAL_10b712a7_4_k_cu_a158d5d5_55804cuda3std3__48in_placeE:
	.zero		1
	.type		_ZN39_INTERNAL_10b712a7_4_k_cu_a158d5d5_55804cuda3std6ranges3__45__cpo9iter_moveE,@object
	.size		_ZN39_INTERNAL_10b712a7_4_k_cu_a158d5d5_55804cuda3std6ranges3__45__cpo9iter_moveE,(_ZN39_INTERNAL_10b712a7_4_k_cu_a158d5d5_55804cuda3std3__45__cpo5beginE - _ZN39_INTERNAL_10b712a7_4_k_cu_a158d5d5_55804cuda3std6ranges3__45__cpo9iter_moveE)
_ZN39_INTERNAL_10b712a7_4_k_cu_a158d5d5_55804cuda3std6ranges3__45__cpo9iter_moveE:
	.zero		1
	.type		_ZN39_INTERNAL_10b712a7_4_k_cu_a158d5d5_55804cuda3std3__45__cpo5beginE,@object
	.size		_ZN39_INTERNAL_10b712a7_4_k_cu_a158d5d5_55804cuda3std3__45__cpo5beginE,(_ZN39_INTERNAL_10b712a7_4_k_cu_a158d5d5_55804cuda3std3__441_GLOBAL__N__10b712a7_4_k_cu_a158d5d5_55806ignoreE - _ZN39_INTERNAL_10b712a7_4_k_cu_a158d5d5_55804cuda3std3__45__cpo5beginE)
_ZN39_INTERNAL_10b712a7_4_k_cu_a158d5d5_55804cuda3std3__45__cpo5beginE:
	.zero		1
	.type		_ZN39_INTERNAL_10b712a7_4_k_cu_a158d5d5_55804cuda3std3__441_GLOBAL__N__10b712a7_4_k_cu_a158d5d5_55806ignoreE,@object
	.size		_ZN39_INTERNAL_10b712a7_4_k_cu_a158d5d5_55804cuda3std3__441_GLOBAL__N__10b712a7_4_k_cu_a158d5d5_55806ignoreE,(_ZN39_INTERNAL_10b712a7_4_k_cu_a158d5d5_55804cute7productE - _ZN39_INTERNAL_10b712a7_4_k_cu_a158d5d5_55804cuda3std3__441_GLOBAL__N__10b712a7_4_k_cu_a158d5d5_55806ignoreE)
_ZN39_INTERNAL_10b712a7_4_k_cu_a158d5d5_55804cuda3std3__441_GLOBAL__N__10b712a7_4_k_cu_a158d5d5_55806ignoreE:
	.zero		1
	.type		_ZN39_INTERNAL_10b712a7_4_k_cu_a158d5d5_55804cute7productE,@object
	.size		_ZN39_INTERNAL_10b712a7_4_k_cu_a158d5d5_55804cute7productE,(_ZN39_INTERNAL_10b712a7_4_k_cu_a158d5d5_55804cuda3std3__45__cpo3endE - _ZN39_INTERNAL_10b712a7_4_k_cu_a158d5d5_55804cute7productE)
_ZN39_INTERNAL_10b712a7_4_k_cu_a158d5d5_55804cute7productE:
	.zero		1
	.type		_ZN39_INTERNAL_10b712a7_4_k_cu_a158d5d5_55804cuda3std3__45__cpo3endE,@object
	.size		_ZN39_INTERNAL_10b712a7_4_k_cu_a158d5d5_55804cuda3std3__45__cpo3endE,(_ZN39_INTERNAL_10b712a7_4_k_cu_a158d5d5_55804cuda3std3__419piecewise_constructE - _ZN39_INTERNAL_10b712a7_4_k_cu_a158d5d5_55804cuda3std3__45__cpo3endE)
_ZN39_INTERNAL_10b712a7_4_k_cu_a158d5d5_55804cuda3std3__45__cpo3endE:
	.zero		1
	.type		_ZN39_INTERNAL_10b712a7_4_k_cu_a158d5d5_55804cuda3std3__419piecewise_constructE,@object
	.size		_ZN39_INTERNAL_10b712a7_4_k_cu_a158d5d5_55804cuda3std3__419piecewise_constructE,(_ZN39_INTERNAL_10b712a7_4_k_cu_a158d5d5_55804cuda3std3__45__cpo4cendE - _ZN39_INTERNAL_10b712a7_4_k_cu_a158d5d5_55804cuda3std3__419piecewise_constructE)
_ZN39_INTERNAL_10b712a7_4_k_cu_a158d5d5_55804cuda3std3__419piecewise_constructE:
	.zero		1
	.type		_ZN39_INTERNAL_10b712a7_4_k_cu_a158d5d5_55804cuda3std3__45__cpo4cendE,@object
	.size		_ZN39_INTERNAL_10b712a7_4_k_cu_a158d5d5_55804cuda3std3__45__cpo4cendE,(_ZN39_INTERNAL_10b712a7_4_k_cu_a158d5d5_55804cuda3std6ranges3__45__cpo4swapE - _ZN39_INTERNAL_10b712a7_4_k_cu_a158d5d5_55804cuda3std3__45__cpo4cendE)
_ZN39_INTERNAL_10b712a7_4_k_cu_a158d5d5_55804cuda3std3__45__cpo4cendE:
	.zero		1
	.type		_ZN39_INTERNAL_10b712a7_4_k_cu_a158d5d5_55804cuda3std6ranges3__45__cpo4swapE,@object
	.size		_ZN39_INTERNAL_10b712a7_4_k_cu_a158d5d5_55804cuda3std6ranges3__45__cpo4swapE,(.L_8 - _ZN39_INTERNAL_10b712a7_4_k_cu_a158d5d5_55804cuda3std6ranges3__45__cpo4swapE)
_ZN39_INTERNAL_10b712a7_4_k_cu_a158d5d5_55804cuda3std6ranges3__45__cpo4swapE:
	.zero		1
.L_8:


//--------------------- .nv.constant0._ZN7cutlass13device_kernelINS_4gemm6kernel13GemmUniversalIN4cute5tupleIJiiiiEEENS1_10collective13CollectiveMmaINS1_34MainloopSm90TmaGmmaWarpSpecializedILi3ENS5_IJNS4_1CILi1EEESB_SB_EEENS1_35KernelTmaWarpSpecializedCooperativeEEENS5_IJNSA_ILi128EEESF_NSA_ILi64EEEEEENS_10tfloat32_tENS5_IJlSB_lEEESI_SJ_NS4_8TiledMMAINS4_8MMA_AtomIJNS4_4SM904GMMA30MMA_64x128x8_F32TF32TF32_SS_TNILNSN_7ScaleInE1ELSP_1EEEEEENS4_6LayoutINS5_IJNSA_ILi2EEESB_SB_EEENS5_IJSB_NSA_ILi0EEESV_EEEEENS5_IJNS4_10UnderscoreESY_SY_EEEEENS4_13SM90_TMA_LOADENS4_14ComposedLayoutINS4_7SwizzleILi3ELi4ELi3EEENS4_18smem_ptr_flag_bitsILi32EEENSS_INS5_IJNSA_ILi8EEENSA_ILi32EEEEEENS5_IJS18_SB_EEEEEEEvNS4_8identityES11_S1C_vS1D_EENS_8epilogue10collective6detail29Sm90TmaWarpSpecializedAdapterINS1G_15DefaultEpilogueISI_SJ_SJ_NS1F_6thread17LinearCombinationISI_Li1EffLNS1K_9ScaleType4KindE0ELNS_15FloatRoundStyleE2ESI_EENS1_15EpilogueDefaultEEEEEvvEEEEvNT_6ParamsE --------------------------
	.section	.nv.constant0._ZN7cutlass13device_kernelINS_4gemm6kernel13GemmUniversalIN4cute5tupleIJiiiiEEENS1_10collective13CollectiveMmaINS1_34MainloopSm90TmaGmmaWarpSpecializedILi3ENS5_IJNS4_1CILi1EEESB_SB_EEENS1_35KernelTmaWarpSpecializedCooperativeEEENS5_IJNSA_ILi128EEESF_NSA_ILi64EEEEEENS_10tfloat32_tENS5_IJlSB_lEEESI_SJ_NS4_8TiledMMAINS4_8MMA_AtomIJNS4_4SM904GMMA30MMA_64x128x8_F32TF32TF32_SS_TNILNSN_7ScaleInE1ELSP_1EEEEEENS4_6LayoutINS5_IJNSA_ILi2EEESB_SB_EEENS5_IJSB_NSA_ILi0EEESV_EEEEENS5_IJNS4_10UnderscoreESY_SY_EEEEENS4_13SM90_TMA_LOADENS4_14ComposedLayoutINS4_7SwizzleILi3ELi4ELi3EEENS4_18smem_ptr_flag_bitsILi32EEENSS_INS5_IJNSA_ILi8EEENSA_ILi32EEEEEENS5_IJS18_SB_EEEEEEEvNS4_8identityES11_S1C_vS1D_EENS_8epilogue10collective6detail29Sm90TmaWarpSpecializedAdapterINS1G_15DefaultEpilogueISI_SJ_SJ_NS1F_6thread17LinearCombinationISI_Li1EffLNS1K_9ScaleType4KindE0ELNS_15FloatRoundStyleE2ESI_EENS1_15EpilogueDefaultEEEEEvvEEEEvNT_6ParamsE,"a",@progbits
	.sectionflags	@""
	.align	4
.nv.constant0._ZN7cutlass13device_kernelINS_4gemm6kernel13GemmUniversalIN4cute5tupleIJiiiiEEENS1_10collective13CollectiveMmaINS1_34MainloopSm90TmaGmmaWarpSpecializedILi3ENS5_IJNS4_1CILi1EEESB_SB_EEENS1_35KernelTmaWarpSpecializedCooperativeEEENS5_IJNSA_ILi128EEESF_NSA_ILi64EEEEEENS_10tfloat32_tENS5_IJlSB_lEEESI_SJ_NS4_8TiledMMAINS4_8MMA_AtomIJNS4_4SM904GMMA30MMA_64x128x8_F32TF32TF32_SS_TNILNSN_7ScaleInE1ELSP_1EEEEEENS4_6LayoutINS5_IJNSA_ILi2EEESB_SB_EEENS5_IJSB_NSA_ILi0EEESV_EEEEENS5_IJNS4_10UnderscoreESY_SY_EEEEENS4_13SM90_TMA_LOADENS4_14ComposedLayoutINS4_7SwizzleILi3ELi4ELi3EEENS4_18smem_ptr_flag_bitsILi32EEENSS_INS5_IJNSA_ILi8EEENSA_ILi32EEEEEENS5_IJS18_SB_EEEEEEEvNS4_8identityES11_S1C_vS1D_EENS_8epilogue10collective6detail29Sm90TmaWarpSpecializedAdapterINS1G_15DefaultEpilogueISI_SJ_SJ_NS1F_6thread17LinearCombinationISI_Li1EffLNS1K_9ScaleType4KindE0ELNS_15FloatRoundStyleE2ESI_EENS1_15EpilogueDefaultEEEEEvvEEEEvNT_6ParamsE:
	.zero		1664


//--------------------- SYMBOLS --------------------------

	.type		.nv.reservedSmem.offset0,@object
	.size		.nv.reservedSmem.offset0,0x4
	.type		__assertfail,@function
